	.target	sm_100a

	.elftype	@"ET_EXEC"


//--------------------- .note.nv.tkinfo           --------------------------
	.section	.note.nv.tkinfo,"",@"SHT_NOTE"
	.sectionflags	@"SHF_NOTE_NV_TKINFO"
	.tkinfo
        /*0018*/ 	.word	0x00000002
        /*0030*/ 	.string	""
        /*0030*/ 	.string	"ptxas"
        /*0030*/ 	.string	"Cuda compilation tools, release 13.0, V13.0.88"
        /*0030*/ 	.string	"Build cuda_13.0.r13.0/compiler.36424714_0"
        /*0030*/ 	.string	"-arch sm_100a -m 64 "



//--------------------- .note.nv.cuinfo           --------------------------
	.section	.note.nv.cuinfo,"",@"SHT_NOTE"
	.sectionflags	@"SHF_NOTE_NV_CUINFO"
        /*0018*/ 	.short	0x0002
        /*001a*/ 	.short	0x0064
        /*001c*/ 	.short	0x0082
	.zero		2


//--------------------- .nv.info                  --------------------------
	.section	.nv.info,"",@"SHT_CUDA_INFO"
	.align	4


	//----- nvinfo : EIATTR_REGCOUNT
	.align		4
        /*0000*/ 	.byte	0x04, 0x2f
        /*0002*/ 	.short	(.L_19 - .L_18)
	.align		4
.L_18:
        /*0004*/ 	.word	index@(_ZN7cutlass13device_kernelINS_4gemm6kernel13GemmUniversalIN4cute5tupleIJiiiiEEENS1_10collective13CollectiveMmaINS1_35MainloopSm100TmaUmmaWarpSpecializedILi3ELi2ELi4ENS5_IJNS4_1CILi2EEENSA_ILi1EEESC_EEEEENS5_IJNSA_ILi256EEENSA_ILi64EEESG_EEENS_10bfloat16_tENS5_IJlSC_lEEESI_SJ_NS4_8TiledMMAINS4_8MMA_AtomIJNS4_26SM100_MMA_F16BF16_2x1SM_SSISI_SI_fLi256ELi64ELNS4_4UMMA5MajorE0ELSO_0ELNSN_7ScaleInE0ELSP_0EEEEEENS4_6LayoutINS5_IJSC_SC_SC_EEENS5_IJNSA_ILi0EEESU_SU_EEEEENS5_IJNS4_10UnderscoreESX_SX_EEEEENS4_18SM100_TMA_2SM_LOADENS4_14ComposedLayoutINS4_7SwizzleILi3ELi4ELi3EEENS4_18smem_ptr_flag_bitsILi16EEENSS_INS5_IJNSA_ILi8EEESG_EEENS5_IJSG_SC_EEEEEEEvNS4_8identityES10_S1A_vS1B_EENS_8epilogue10collective18CollectiveEpilogueINS1D_23Sm100TmaWarpSpecializedILi3ELi2ELi32ELb1ELb0EEEJNS5_IJNSA_ILi128EEESG_SG_EEENS5_IJNSS_IS1I_SC_EENSS_INSA_ILi32EEESC_EEEEESI_SJ_SI_SJ_NS1D_6fusion15FusionCallbacksIS1H_NS1O_17LinearCombinationISI_fSI_fLNS_15FloatRoundStyleE2EEES1J_S1N_JEEENS4_5SM1004TMEM4LOAD26SM100_TMEM_LOAD_32dp32b32xENS4_13SM90_TMA_LOADENS11_INS12_ILi2ELi4ELi3EEES15_NSS_INS5_IJS16_S1L_EEENS5_IJS1L_SC_EEEEEEENS4_39AutoVectorizingCopyWithAssumedAlignmentILi128EEENS4_14SM90_TMA_STOREES23_S25_S25_EEEvvEEEEvNT_6ParamsE)
        /*0008*/ 	.word	0x00000072


	//----- nvinfo : EIATTR_FRAME_SIZE
	.align		4
.L_19:
        /*000c*/ 	.byte	0x04, 0x11
        /*000e*/ 	.short	(.L_21 - .L_20)
	.align		4
.L_20:
        /*0010*/ 	.word	index@($__internal_2_$__cuda_sm10x_tcgen05_guardrail_trap_unallocated_columns_being_dealloced)
        /*0014*/ 	.word	0x00000000


	//----- nvinfo : EIATTR_FRAME_SIZE
	.align		4
.L_21:
        /*0018*/ 	.byte	0x04, 0x11
        /*001a*/ 	.short	(.L_23 - .L_22)
	.align		4
.L_22:
        /*001c*/ 	.word	index@($__internal_1_$__cuda_sm10x_tcgen05_guardrail_trap_phase_invalid_during_alloc)
        /*0020*/ 	.word	0x00000000


	//----- nvinfo : EIATTR_FRAME_SIZE
	.align		4
.L_23:
        /*0024*/ 	.byte	0x04, 0x11
        /*0026*/ 	.short	(.L_25 - .L_24)
	.align		4
.L_24:
        /*0028*/ 	.word	index@($__internal_0_$__cuda_sm10x_tcgen05_guardrail_trap_col_being_dealloced_not_returned_by_alloc)
        /*002c*/ 	.word	0x00000000


	//----- nvinfo : EIATTR_FRAME_SIZE
	.align		4
.L_25:
        /*0030*/ 	.byte	0x04, 0x11
        /*0032*/ 	.short	(.L_27 - .L_26)
	.align		4
.L_26:
        /*0034*/ 	.word	index@(_ZN7cutlass13device_kernelINS_4gemm6kernel13GemmUniversalIN4cute5tupleIJiiiiEEENS1_10collective13CollectiveMmaINS1_35MainloopSm100TmaUmmaWarpSpecializedILi3ELi2ELi4ENS5_IJNS4_1CILi2EEENSA_ILi1EEESC_EEEEENS5_IJNSA_ILi256EEENSA_ILi64EEESG_EEENS_10bfloat16_tENS5_IJlSC_lEEESI_SJ_NS4_8TiledMMAINS4_8MMA_AtomIJNS4_26SM100_MMA_F16BF16_2x1SM_SSISI_SI_fLi256ELi64ELNS4_4UMMA5MajorE0ELSO_0ELNSN_7ScaleInE0ELSP_0EEEEEENS4_6LayoutINS5_IJSC_SC_SC_EEENS5_IJNSA_ILi0EEESU_SU_EEEEENS5_IJNS4_10UnderscoreESX_SX_EEEEENS4_18SM100_TMA_2SM_LOADENS4_14ComposedLayoutINS4_7SwizzleILi3ELi4ELi3EEENS4_18smem_ptr_flag_bitsILi16EEENSS_INS5_IJNSA_ILi8EEESG_EEENS5_IJSG_SC_EEEEEEEvNS4_8identityES10_S1A_vS1B_EENS_8epilogue10collective18CollectiveEpilogueINS1D_23Sm100TmaWarpSpecializedILi3ELi2ELi32ELb1ELb0EEEJNS5_IJNSA_ILi128EEESG_SG_EEENS5_IJNSS_IS1I_SC_EENSS_INSA_ILi32EEESC_EEEEESI_SJ_SI_SJ_NS1D_6fusion15FusionCallbacksIS1H_NS1O_17LinearCombinationISI_fSI_fLNS_15FloatRoundStyleE2EEES1J_S1N_JEEENS4_5SM1004TMEM4LOAD26SM100_TMEM_LOAD_32dp32b32xENS4_13SM90_TMA_LOADENS11_INS12_ILi2ELi4ELi3EEES15_NSS_INS5_IJS16_S1L_EEENS5_IJS1L_SC_EEEEEEENS4_39AutoVectorizingCopyWithAssumedAlignmentILi128EEENS4_14SM90_TMA_STOREES23_S25_S25_EEEvvEEEEvNT_6ParamsE)
        /*0038*/ 	.word	0x00000000


	//----- nvinfo : EIATTR_MIN_STACK_SIZE
	.align		4
.L_27:
        /*003c*/ 	.byte	0x04, 0x12
        /*003e*/ 	.short	(.L_29 - .L_28)
	.align		4
.L_28:
        /*0040*/ 	.word	index@(_ZN7cutlass13device_kernelINS_4gemm6kernel13GemmUniversalIN4cute5tupleIJiiiiEEENS1_10collective13CollectiveMmaINS1_35MainloopSm100TmaUmmaWarpSpecializedILi3ELi2ELi4ENS5_IJNS4_1CILi2EEENSA_ILi1EEESC_EEEEENS5_IJNSA_ILi256EEENSA_ILi64EEESG_EEENS_10bfloat16_tENS5_IJlSC_lEEESI_SJ_NS4_8TiledMMAINS4_8MMA_AtomIJNS4_26SM100_MMA_F16BF16_2x1SM_SSISI_SI_fLi256ELi64ELNS4_4UMMA5MajorE0ELSO_0ELNSN_7ScaleInE0ELSP_0EEEEEENS4_6LayoutINS5_IJSC_SC_SC_EEENS5_IJNSA_ILi0EEESU_SU_EEEEENS5_IJNS4_10UnderscoreESX_SX_EEEEENS4_18SM100_TMA_2SM_LOADENS4_14ComposedLayoutINS4_7SwizzleILi3ELi4ELi3EEENS4_18smem_ptr_flag_bitsILi16EEENSS_INS5_IJNSA_ILi8EEESG_EEENS5_IJSG_SC_EEEEEEEvNS4_8identityES10_S1A_vS1B_EENS_8epilogue10collective18CollectiveEpilogueINS1D_23Sm100TmaWarpSpecializedILi3ELi2ELi32ELb1ELb0EEEJNS5_IJNSA_ILi128EEESG_SG_EEENS5_IJNSS_IS1I_SC_EENSS_INSA_ILi32EEESC_EEEEESI_SJ_SI_SJ_NS1D_6fusion15FusionCallbacksIS1H_NS1O_17LinearCombinationISI_fSI_fLNS_15FloatRoundStyleE2EEES1J_S1N_JEEENS4_5SM1004TMEM4LOAD26SM100_TMEM_LOAD_32dp32b32xENS4_13SM90_TMA_LOADENS11_INS12_ILi2ELi4ELi3EEES15_NSS_INS5_IJS16_S1L_EEENS5_IJS1L_SC_EEEEEEENS4_39AutoVectorizingCopyWithAssumedAlignmentILi128EEENS4_14SM90_TMA_STOREES23_S25_S25_EEEvvEEEEvNT_6ParamsE)
        /*0044*/ 	.word	0x00000000
.L_29:


//--------------------- .nv.compat                --------------------------
	.section	.nv.compat,"",@"SHT_CUDA_COMPAT_INFO"
	.align	4
        /*0000*/ 	.byte	0x02, 0x09, 0x01, 0x00, 0x02, 0x02, 0x02, 0x00, 0x02, 0x05, 0x05, 0x00, 0x03, 0x07, 0x01, 0x01
        /*0010*/ 	.byte	0x02, 0x03, 0x01, 0x00, 0x02, 0x06, 0x01, 0x00, 0x04, 0x0b, 0x08, 0x00, 0x09, 0x00, 0x00, 0x00
        /*0020*/ 	.byte	0x00, 0x00, 0x00, 0x00


//--------------------- .nv.info._ZN7cutlass13device_kernelINS_4gemm6kernel13GemmUniversalIN4cute5tupleIJiiiiEEENS1_10collective13CollectiveMmaINS1_35MainloopSm100TmaUmmaWarpSpecializedILi3ELi2ELi4ENS5_IJNS4_1CILi2EEENSA_ILi1EEESC_EEEEENS5_IJNSA_ILi256EEENSA_ILi64EEESG_EEENS_10bfloat16_tENS5_IJlSC_lEEESI_SJ_NS4_8TiledMMAINS4_8MMA_AtomIJNS4_26SM100_MMA_F16BF16_2x1SM_SSISI_SI_fLi256ELi64ELNS4_4UMMA5MajorE0ELSO_0ELNSN_7ScaleInE0ELSP_0EEEEEENS4_6LayoutINS5_IJSC_SC_SC_EEENS5_IJNSA_ILi0EEESU_SU_EEEEENS5_IJNS4_10UnderscoreESX_SX_EEEEENS4_18SM100_TMA_2SM_LOADENS4_14ComposedLayoutINS4_7SwizzleILi3ELi4ELi3EEENS4_18smem_ptr_flag_bitsILi16EEENSS_INS5_IJNSA_ILi8EEESG_EEENS5_IJSG_SC_EEEEEEEvNS4_8identityES10_S1A_vS1B_EENS_8epilogue10collective18CollectiveEpilogueINS1D_23Sm100TmaWarpSpecializedILi3ELi2ELi32ELb1ELb0EEEJNS5_IJNSA_ILi128EEESG_SG_EEENS5_IJNSS_IS1I_SC_EENSS_INSA_ILi32EEESC_EEEEESI_SJ_SI_SJ_NS1D_6fusion15FusionCallbacksIS1H_NS1O_17LinearCombinationISI_fSI_fLNS_15FloatRoundStyleE2EEES1J_S1N_JEEENS4_5SM1004TMEM4LOAD26SM100_TMEM_LOAD_32dp32b32xENS4_13SM90_TMA_LOADENS11_INS12_ILi2ELi4ELi3EEES15_NSS_INS5_IJS16_S1L_EEENS5_IJS1L_SC_EEEEEEENS4_39AutoVectorizingCopyWithAssumedAlignmentILi128EEENS4_14SM90_TMA_STOREES23_S25_S25_EEEvvEEEEvNT_6ParamsE --------------------------
	.section	.nv.info._ZN7cutlass13device_kernelINS_4gemm6kernel13GemmUniversalIN4cute5tupleIJiiiiEEENS1_10collective13CollectiveMmaINS1_35MainloopSm100TmaUmmaWarpSpecializedILi3ELi2ELi4ENS5_IJNS4_1CILi2EEENSA_ILi1EEESC_EEEEENS5_IJNSA_ILi256EEENSA_ILi64EEESG_EEENS_10bfloat16_tENS5_IJlSC_lEEESI_SJ_NS4_8TiledMMAINS4_8MMA_AtomIJNS4_26SM100_MMA_F16BF16_2x1SM_SSISI_SI_fLi256ELi64ELNS4_4UMMA5MajorE0ELSO_0ELNSN_7ScaleInE0ELSP_0EEEEEENS4_6LayoutINS5_IJSC_SC_SC_EEENS5_IJNSA_ILi0EEESU_SU_EEEEENS5_IJNS4_10UnderscoreESX_SX_EEEEENS4_18SM100_TMA_2SM_LOADENS4_14ComposedLayoutINS4_7SwizzleILi3ELi4ELi3EEENS4_18smem_ptr_flag_bitsILi16EEENSS_INS5_IJNSA_ILi8EEESG_EEENS5_IJSG_SC_EEEEEEEvNS4_8identityES10_S1A_vS1B_EENS_8epilogue10collective18CollectiveEpilogueINS1D_23Sm100TmaWarpSpecializedILi3ELi2ELi32ELb1ELb0EEEJNS5_IJNSA_ILi128EEESG_SG_EEENS5_IJNSS_IS1I_SC_EENSS_INSA_ILi32EEESC_EEEEESI_SJ_SI_SJ_NS1D_6fusion15FusionCallbacksIS1H_NS1O_17LinearCombinationISI_fSI_fLNS_15FloatRoundStyleE2EEES1J_S1N_JEEENS4_5SM1004TMEM4LOAD26SM100_TMEM_LOAD_32dp32b32xENS4_13SM90_TMA_LOADENS11_INS12_ILi2ELi4ELi3EEES15_NSS_INS5_IJS16_S1L_EEENS5_IJS1L_SC_EEEEEEENS4_39AutoVectorizingCopyWithAssumedAlignmentILi128EEENS4_14SM90_TMA_STOREES23_S25_S25_EEEvvEEEEvNT_6ParamsE,"",@"SHT_CUDA_INFO"
	.sectionflags	@""
	.align	4


	//----- nvinfo : EIATTR_CUDA_API_VERSION
	.align		4
        /*0000*/ 	.byte	0x04, 0x37
        /*0002*/ 	.short	(.L_31 - .L_30)
.L_30:
        /*0004*/ 	.word	0x00000082


	//----- nvinfo : EIATTR_KPARAM_INFO
	.align		4
.L_31:
        /*0008*/ 	.byte	0x04, 0x17
        /*000a*/ 	.short	(.L_33 - .L_32)
.L_32:
        /*000c*/ 	.word	0x00000000
        /*0010*/ 	.short	0x0000
        /*0012*/ 	.short	0x0000
        /*0014*/ 	.byte	0x00, 0xf0, 0x01, 0x20


	//----- nvinfo : EIATTR_AT_ENTRY_FRAGMENTS
	.align		4
.L_33:
        /*0018*/ 	.byte	0x04, 0x4f
        /*001a*/ 	.short	(.L_35 - .L_34)


	//   ....[0]....
.L_34:
        /*001c*/ 	.word	0x00000007


	//----- nvinfo : EIATTR_RESERVED_SMEM_USED
	.align		4
.L_35:
        /*0020*/ 	.byte	0x01, 0x41
	.zero		2


	//----- nvinfo : EIATTR_SPARSE_MMA_MASK
	.align		4
        /*0024*/ 	.byte	0x03, 0x50
        /*0026*/ 	.short	0x0000


	//----- nvinfo : EIATTR_TCGEN05_2CTA_USED
	.align		4
        /*0028*/ 	.byte	0x01, 0x52
	.zero		2


	//----- nvinfo : EIATTR_MAXREG_COUNT
	.align		4
        /*002c*/ 	.byte	0x03, 0x1b
        /*002e*/ 	.short	0x00ff


	//----- nvinfo : EIATTR_NUM_BARRIERS
	.align		4
        /*0030*/ 	.byte	0x02, 0x4c
        /*0032*/ 	.byte	0x07
	.zero		1


	//----- nvinfo : EIATTR_EXTERNS
	.align		4
        /*0034*/ 	.byte	0x04, 0x0f
        /*0036*/ 	.short	(.L_37 - .L_36)


	//   ....[0]....
	.align		4
.L_36:
        /*0038*/ 	.word	index@(__assertfail)


	//----- nvinfo : EIATTR_MERCURY_ISA_VERSION
	.align		4
.L_37:
        /*003c*/ 	.byte	0x03, 0x5f
        /*003e*/ 	.short	0x0101


	//----- nvinfo : EIATTR_INT_WARP_WIDE_INSTR_OFFSETS
	.align		4
        /*0040*/ 	.byte	0x04, 0x31
        /*0042*/ 	.short	(.L_39 - .L_38)


	//   ....[0]....
.L_38:
        /*0044*/ 	.word	0x00000cd0


	//   ....[1]....
        /*0048*/ 	.word	0x00000d70


	//   ....[2]....
        /*004c*/ 	.word	0x000020d0


	//   ....[3]....
        /*0050*/ 	.word	0x00003f10


	//   ....[4]....
        /*0054*/ 	.word	0x00003f40


	//   ....[5]....
        /*0058*/ 	.word	0x00003f90


	//   ....[6]....
        /*005c*/ 	.word	0x00004880


	//   ....[7]....
        /*0060*/ 	.word	0x000048a0


	//   ....[8]....
        /*0064*/ 	.word	0x00004b70


	//   ....[9]....
        /*0068*/ 	.word	0x00004ca0


	//----- nvinfo : EIATTR_COOP_GROUP_MASK_REGIDS
	.align		4
.L_39:
        /*006c*/ 	.byte	0x04, 0x29
        /*006e*/ 	.short	(.L_41 - .L_40)


	//   ....[0]....
.L_40:
        /*0070*/ 	.word	0xffffffff


	//   ....[1]....
        /*0074*/ 	.word	0xffffffff


	//   ....[2]....
        /*0078*/ 	.word	0xffffffff


	//   ....[3]....
        /*007c*/ 	.word	0xffffffff


	//   ....[4]....
        /*0080*/ 	.word	0xffffffff


	//   ....[5]....
        /*0084*/ 	.word	0xffffffff


	//   ....[6]....
        /*0088*/ 	.word	0xffffffff


	//   ....[7]....
        /*008c*/ 	.word	0xffffffff


	//   ....[8]....
        /*0090*/ 	.word	0xffffffff


	//   ....[9]....
        /*0094*/ 	.word	0xffffffff


	//   ....[10]....
        /*0098*/ 	.word	0xffffffff


	//   ....[11]....
        /*009c*/ 	.word	0xffffffff


	//   ....[12]....
        /*00a0*/ 	.word	0xffffffff


	//   ....[13]....
        /*00a4*/ 	.word	0xffffffff


	//----- nvinfo : EIATTR_COOP_GROUP_INSTR_OFFSETS
	.align		4
.L_41:
        /*00a8*/ 	.byte	0x04, 0x28
        /*00aa*/ 	.short	(.L_43 - .L_42)


	//   ....[0]....
.L_42:
        /*00ac*/ 	.word	0x000000c0


	//   ....[1]....
        /*00b0*/ 	.word	0x00000500


	//   ....[2]....
        /*00b4*/ 	.word	0x00000660


	//   ....[3]....
        /*00b8*/ 	.word	0x000007d0


	//   ....[4]....
        /*00bc*/ 	.word	0x000008c0


	//   ....[5]....
        /*00c0*/ 	.word	0x00000a20


	//   ....[6]....
        /*00c4*/ 	.word	0x00000bb0


	//   ....[7]....
        /*00c8*/ 	.word	0x00000df0


	//   ....[8]....
        /*00cc*/ 	.word	0x00001fb0


	//   ....[9]....
        /*00d0*/ 	.word	0x00002d00


	//   ....[10]....
        /*00d4*/ 	.word	0x000031d0


	//   ....[11]....
        /*00d8*/ 	.word	0x00003200


	//   ....[12]....
        /*00dc*/ 	.word	0x00003e20


	//   ....[13]....
        /*00e0*/ 	.word	0x00004030


	//----- nvinfo : EIATTR_VRC_CTA_INIT_COUNT
	.align		4
.L_43:
        /*00e4*/ 	.byte	0x02, 0x4a
        /*00e6*/ 	.byte	0x80
	.zero		1


	//----- nvinfo : EIATTR_SYSCALL_OFFSETS
	.align		4
        /*00e8*/ 	.byte	0x04, 0x46
        /*00ea*/ 	.short	(.L_45 - .L_44)


	//   ....[0]....
.L_44:
        /*00ec*/ 	.word	0x00005850


	//   ....[1]....
        /*00f0*/ 	.word	0x00005940


	//   ....[2]....
        /*00f4*/ 	.word	0x00006180


	//   ....[3]....
        /*00f8*/ 	.word	0x00006e30


	//----- nvinfo : EIATTR_MBARRIER_INSTR_OFFSETS
	.align		4
.L_45:
        /*00fc*/ 	.byte	0x04, 0x39
        /*00fe*/ 	.short	(.L_47 - .L_46)


	//   ....[0]....
.L_46:
        /*0100*/ 	.word	0x000005f0
        /*0104*/ 	.word	0x000000ff
        /*0108*/ 	.word	0x00000000
        /*010c*/ 	.short	0x0100
        /*010e*/ 	.byte	0x08
	.zero		1


	//   ....[1]....
        /*0110*/ 	.word	0x00000600
        /*0114*/ 	.word	0x000000ff
        /*0118*/ 	.word	0x00000018
        /*011c*/ 	.short	0x0100
        /*011e*/ 	.byte	0x08
	.zero		1


	//   ....[2]....
        /*0120*/ 	.word	0x00000610
        /*0124*/ 	.word	0x000000ff
        /*0128*/ 	.word	0x00000008
        /*012c*/ 	.short	0x0100
        /*012e*/ 	.byte	0x08
	.zero		1


	//   ....[3]....
        /*0130*/ 	.word	0x00000620
        /*0134*/ 	.word	0x000000ff
        /*0138*/ 	.word	0x00000020
        /*013c*/ 	.short	0x0100
        /*013e*/ 	.byte	0x08
	.zero		1


	//   ....[4]....
        /*0140*/ 	.word	0x00000630
        /*0144*/ 	.word	0x000000ff
        /*0148*/ 	.word	0x00000010
        /*014c*/ 	.short	0x0100
        /*014e*/ 	.byte	0x08
	.zero		1


	//   ....[5]....
        /*0150*/ 	.word	0x00000640
        /*0154*/ 	.word	0x000000ff
        /*0158*/ 	.word	0x00000028
        /*015c*/ 	.short	0x0100
        /*015e*/ 	.byte	0x08
	.zero		1


	//   ....[6]....
        /*0160*/ 	.word	0x00000760
        /*0164*/ 	.word	0x000000ff
        /*0168*/ 	.word	0x00000030
        /*016c*/ 	.short	0x0100
        /*016e*/ 	.byte	0x09
	.zero		1


	//   ....[7]....
        /*0170*/ 	.word	0x00000770
        /*0174*/ 	.word	0x000000ff
        /*0178*/ 	.word	0x00000048
        /*017c*/ 	.short	0x0100
        /*017e*/ 	.byte	0x09
	.zero		1


	//   ....[8]....
        /*0180*/ 	.word	0x00000780
        /*0184*/ 	.word	0x000000ff
        /*0188*/ 	.word	0x00000038
        /*018c*/ 	.short	0x0100
        /*018e*/ 	.byte	0x09
	.zero		1


	//   ....[9]....
        /*0190*/ 	.word	0x00000790
        /*0194*/ 	.word	0x000000ff
        /*0198*/ 	.word	0x00000050
        /*019c*/ 	.short	0x0100
        /*019e*/ 	.byte	0x09
	.zero		1


	//   ....[10]....
        /*01a0*/ 	.word	0x000007a0
        /*01a4*/ 	.word	0x000000ff
        /*01a8*/ 	.word	0x00000040
        /*01ac*/ 	.short	0x0100
        /*01ae*/ 	.byte	0x09
	.zero		1


	//   ....[11]....
        /*01b0*/ 	.word	0x000007b0
        /*01b4*/ 	.word	0x000000ff
        /*01b8*/ 	.word	0x00000058
        /*01bc*/ 	.short	0x0100
        /*01be*/ 	.byte	0x09
	.zero		1


	//   ....[12]....
        /*01c0*/ 	.word	0x00000890
        /*01c4*/ 	.word	0x000000ff
        /*01c8*/ 	.word	0x00000060
        /*01cc*/ 	.short	0x0100
        /*01ce*/ 	.byte	0x08
	.zero		1


	//   ....[13]....
        /*01d0*/ 	.word	0x000008a0
        /*01d4*/ 	.word	0x000000ff
        /*01d8*/ 	.word	0x00000068
        /*01dc*/ 	.short	0x0100
        /*01de*/ 	.byte	0x08
	.zero		1


	//   ....[14]....
        /*01e0*/ 	.word	0x000009d0
        /*01e4*/ 	.word	0x000000ff
        /*01e8*/ 	.word	0x00000070
        /*01ec*/ 	.short	0x0100
        /*01ee*/ 	.byte	0x08
	.zero		1


	//   ....[15]....
        /*01f0*/ 	.word	0x000009e0
        /*01f4*/ 	.word	0x000000ff
        /*01f8*/ 	.word	0x00000080
        /*01fc*/ 	.short	0x0100
        /*01fe*/ 	.byte	0x08
	.zero		1


	//   ....[16]....
        /*0200*/ 	.word	0x000009f0
        /*0204*/ 	.word	0x000000ff
        /*0208*/ 	.word	0x00000078
        /*020c*/ 	.short	0x0100
        /*020e*/ 	.byte	0x08
	.zero		1


	//   ....[17]....
        /*0210*/ 	.word	0x00000a00
        /*0214*/ 	.word	0x000000ff
        /*0218*/ 	.word	0x00000088
        /*021c*/ 	.short	0x0100
        /*021e*/ 	.byte	0x08
	.zero		1


	//   ....[18]....
        /*0220*/ 	.word	0x00000b20
        /*0224*/ 	.word	0x000000ff
        /*0228*/ 	.word	0x00000090
        /*022c*/ 	.short	0x0100
        /*022e*/ 	.byte	0x09
	.zero		1


	//   ....[19]....
        /*0230*/ 	.word	0x00000b30
        /*0234*/ 	.word	0x000000ff
        /*0238*/ 	.word	0x000000b0
        /*023c*/ 	.short	0x0100
        /*023e*/ 	.byte	0x09
	.zero		1


	//   ....[20]....
        /*0240*/ 	.word	0x00000b40
        /*0244*/ 	.word	0x000000ff
        /*0248*/ 	.word	0x00000098
        /*024c*/ 	.short	0x0100
        /*024e*/ 	.byte	0x09
	.zero		1


	//   ....[21]....
        /*0250*/ 	.word	0x00000b50
        /*0254*/ 	.word	0x000000ff
        /*0258*/ 	.word	0x000000b8
        /*025c*/ 	.short	0x0100
        /*025e*/ 	.byte	0x09
	.zero		1


	//   ....[22]....
        /*0260*/ 	.word	0x00000b60
        /*0264*/ 	.word	0x000000ff
        /*0268*/ 	.word	0x000000a0
        /*026c*/ 	.short	0x0100
        /*026e*/ 	.byte	0x09
	.zero		1


	//   ....[23]....
        /*0270*/ 	.word	0x00000b70
        /*0274*/ 	.word	0x000000ff
        /*0278*/ 	.word	0x000000c0
        /*027c*/ 	.short	0x0100
        /*027e*/ 	.byte	0x09
	.zero		1


	//   ....[24]....
        /*0280*/ 	.word	0x00000b80
        /*0284*/ 	.word	0x000000ff
        /*0288*/ 	.word	0x000000a8
        /*028c*/ 	.short	0x0100
        /*028e*/ 	.byte	0x09
	.zero		1


	//   ....[25]....
        /*0290*/ 	.word	0x00000b90
        /*0294*/ 	.word	0x000000ff
        /*0298*/ 	.word	0x000000c8
        /*029c*/ 	.short	0x0100
        /*029e*/ 	.byte	0x09
	.zero		1


	//   ....[26]....
        /*02a0*/ 	.word	0x00000c80
        /*02a4*/ 	.word	0x000000ff
        /*02a8*/ 	.word	0x000000d0
        /*02ac*/ 	.short	0x0100
        /*02ae*/ 	.byte	0x08
	.zero		1


	//   ....[27]....
        /*02b0*/ 	.word	0x00000c90
        /*02b4*/ 	.word	0x000000ff
        /*02b8*/ 	.word	0x000000e0
        /*02bc*/ 	.short	0x0100
        /*02be*/ 	.byte	0x08
	.zero		1


	//   ....[28]....
        /*02c0*/ 	.word	0x00000ca0
        /*02c4*/ 	.word	0x000000ff
        /*02c8*/ 	.word	0x000000d8
        /*02cc*/ 	.short	0x0100
        /*02ce*/ 	.byte	0x08
	.zero		1


	//   ....[29]....
        /*02d0*/ 	.word	0x00000cb0
        /*02d4*/ 	.word	0x000000ff
        /*02d8*/ 	.word	0x000000e8
        /*02dc*/ 	.short	0x0100
        /*02de*/ 	.byte	0x08
	.zero		1


	//   ....[30]....
        /*02e0*/ 	.word	0x00000da0
        /*02e4*/ 	.word	0x000000ff
        /*02e8*/ 	.word	0x000000f0
        /*02ec*/ 	.short	0x0100
        /*02ee*/ 	.byte	0x06
	.zero		1


	//   ....[31]....
        /*02f0*/ 	.word	0x000017b0
        /*02f4*/ 	.word	0x00000002
        /*02f8*/ 	.word	0x000000e0
        /*02fc*/ 	.short	0x010a
        /*02fe*/ 	.byte	0xff
	.zero		1


	//   ....[32]....
        /*0300*/ 	.word	0x000017e0
        /*0304*/ 	.word	0x00000002
        /*0308*/ 	.word	0x000000d0
        /*030c*/ 	.short	0x0101
        /*030e*/ 	.byte	0xff
	.zero		1


	//   ....[33]....
        /*0310*/ 	.word	0x000018b0
        /*0314*/ 	.word	0x000000ff
        /*0318*/ 	.word	0x00000018
        /*031c*/ 	.short	0x010a
        /*031e*/ 	.byte	0x08
	.zero		1


	//   ....[34]....
        /*0320*/ 	.word	0x000019b0
        /*0324*/ 	.word	0x000000ff
        /*0328*/ 	.word	0x00000018
        /*032c*/ 	.short	0x010a
        /*032e*/ 	.byte	0x21
	.zero		1


	//   ....[35]....
        /*0330*/ 	.word	0x00001b60
        /*0334*/ 	.word	0x000000ff
        /*0338*/ 	.word	0x00000018
        /*033c*/ 	.short	0x010a
        /*033e*/ 	.byte	0x08
	.zero		1


	//   ....[36]....
        /*0340*/ 	.word	0x00001c60
        /*0344*/ 	.word	0x000000ff
        /*0348*/ 	.word	0x00000068
        /*034c*/ 	.short	0x0101
        /*034e*/ 	.byte	0x04
	.zero		1


	//   ....[37]....
        /*0350*/ 	.word	0x00001c80
        /*0354*/ 	.word	0x000000ff
        /*0358*/ 	.word	0x00000018
        /*035c*/ 	.short	0x010a
        /*035e*/ 	.byte	0x08
	.zero		1


	//   ....[38]....
        /*0360*/ 	.word	0x00001d00
        /*0364*/ 	.word	0x000000ff
        /*0368*/ 	.word	0x00000018
        /*036c*/ 	.short	0x010a
        /*036e*/ 	.byte	0x11
	.zero		1


	//   ....[39]....
        /*0370*/ 	.word	0x00001e90
        /*0374*/ 	.word	0x000000ff
        /*0378*/ 	.word	0x00000018
        /*037c*/ 	.short	0x010a
        /*037e*/ 	.byte	0x08
	.zero		1


	//   ....[40]....
        /*0380*/ 	.word	0x00001fe0
        /*0384*/ 	.word	0x00000002
        /*0388*/ 	.word	0x00000070
        /*038c*/ 	.short	0x010a
        /*038e*/ 	.byte	0xff
	.zero		1


	//   ....[41]....
        /*0390*/ 	.word	0x000020a0
        /*0394*/ 	.word	0x00000002
        /*0398*/ 	.word	0x00000000
        /*039c*/ 	.short	0x0101
        /*039e*/ 	.byte	0xff
	.zero		1


	//   ....[42]....
        /*03a0*/ 	.word	0x00002600
        /*03a4*/ 	.word	0x000000ff
        /*03a8*/ 	.word	0x00000000
        /*03ac*/ 	.short	0x010a
        /*03ae*/ 	.byte	0x05
	.zero		1


	//   ....[43]....
        /*03b0*/ 	.word	0x00002690
        /*03b4*/ 	.word	0x000000ff
        /*03b8*/ 	.word	0x00000000
        /*03bc*/ 	.short	0x010a
        /*03be*/ 	.byte	0x05
	.zero		1


	//   ....[44]....
        /*03c0*/ 	.word	0x00002730
        /*03c4*/ 	.word	0x00000000
        /*03c8*/ 	.word	0x00000000
        /*03cc*/ 	.short	0x010a
        /*03ce*/ 	.byte	0xff
	.zero		1


	//   ....[45]....
        /*03d0*/ 	.word	0x00002860
        /*03d4*/ 	.word	0x00000000
        /*03d8*/ 	.word	0x000000d0
        /*03dc*/ 	.short	0x010a
        /*03de*/ 	.byte	0xff
	.zero		1


	//   ....[46]....
        /*03e0*/ 	.word	0x000028d0
        /*03e4*/ 	.word	0x00000000
        /*03e8*/ 	.word	0x00000000
        /*03ec*/ 	.short	0x0101
        /*03ee*/ 	.byte	0xff
	.zero		1


	//   ....[47]....
        /*03f0*/ 	.word	0x000028f0
        /*03f4*/ 	.word	0x000000ff
        /*03f8*/ 	.word	0x00000080
        /*03fc*/ 	.short	0x010a
        /*03fe*/ 	.byte	0x05
	.zero		1


	//   ....[48]....
        /*0400*/ 	.word	0x00002a10
        /*0404*/ 	.word	0x00000000
        /*0408*/ 	.word	0x00000070
        /*040c*/ 	.short	0x010a
        /*040e*/ 	.byte	0xff
	.zero		1


	//   ....[49]....
        /*0410*/ 	.word	0x00002b10
        /*0414*/ 	.word	0x00000000
        /*0418*/ 	.word	0x00000000
        /*041c*/ 	.short	0x0101
        /*041e*/ 	.byte	0xff
	.zero		1


	//   ....[50]....
        /*0420*/ 	.word	0x00002ba0
        /*0424*/ 	.word	0x000000ff
        /*0428*/ 	.word	0x00000080
        /*042c*/ 	.short	0x0106
        /*042e*/ 	.byte	0x05
	.zero		1


	//   ....[51]....
        /*0430*/ 	.word	0x00002bc0
        /*0434*/ 	.word	0x000000ff
        /*0438*/ 	.word	0x00000080
        /*043c*/ 	.short	0x010a
        /*043e*/ 	.byte	0x05
	.zero		1


	//   ....[52]....
        /*0440*/ 	.word	0x00002c50
        /*0444*/ 	.word	0x000000ff
        /*0448*/ 	.word	0x00000080
        /*044c*/ 	.short	0x0106
        /*044e*/ 	.byte	0x04
	.zero		1


	//   ....[53]....
        /*0450*/ 	.word	0x00002c90
        /*0454*/ 	.word	0x00000000
        /*0458*/ 	.word	0x00000080
        /*045c*/ 	.short	0x010a
        /*045e*/ 	.byte	0xff
	.zero		1


	//   ....[54]....
        /*0460*/ 	.word	0x00002ed0
        /*0464*/ 	.word	0x000000ff
        /*0468*/ 	.word	0x00000008
        /*046c*/ 	.short	0x010a
        /*046e*/ 	.byte	0x06
	.zero		1


	//   ....[55]....
        /*0470*/ 	.word	0x00002ef0
        /*0474*/ 	.word	0x000000ff
        /*0478*/ 	.word	0x00000008
        /*047c*/ 	.short	0x010a
        /*047e*/ 	.byte	0x06
	.zero		1


	//   ....[56]....
        /*0480*/ 	.word	0x00003080
        /*0484*/ 	.word	0x000000ff
        /*0488*/ 	.word	0x00000008
        /*048c*/ 	.short	0x010a
        /*048e*/ 	.byte	0x06
	.zero		1


	//   ....[57]....
        /*0490*/ 	.word	0x000030a0
        /*0494*/ 	.word	0x000000ff
        /*0498*/ 	.word	0x00000008
        /*049c*/ 	.short	0x010a
        /*049e*/ 	.byte	0x06
	.zero		1


	//   ....[58]....
        /*04a0*/ 	.word	0x00003160
        /*04a4*/ 	.word	0x000000ff
        /*04a8*/ 	.word	0x00000000
        /*04ac*/ 	.short	0x0101
        /*04ae*/ 	.byte	0x07
	.zero		1


	//   ....[59]....
        /*04b0*/ 	.word	0x000034a0
        /*04b4*/ 	.word	0x00000000
        /*04b8*/ 	.word	0x00000070
        /*04bc*/ 	.short	0x010a
        /*04be*/ 	.byte	0xff
	.zero		1


	//   ....[60]....
        /*04c0*/ 	.word	0x00003560
        /*04c4*/ 	.word	0x00000000
        /*04c8*/ 	.word	0x00000000
        /*04cc*/ 	.short	0x0101
        /*04ce*/ 	.byte	0xff
	.zero		1


	//   ....[61]....
        /*04d0*/ 	.word	0x00003620
        /*04d4*/ 	.word	0x000000ff
        /*04d8*/ 	.word	0x00000000
        /*04dc*/ 	.short	0x010a
        /*04de*/ 	.byte	0x08
	.zero		1


	//   ....[62]....
        /*04e0*/ 	.word	0x00003630
        /*04e4*/ 	.word	0x000000ff
        /*04e8*/ 	.word	0x000000b0
        /*04ec*/ 	.short	0x010a
        /*04ee*/ 	.byte	0x09
	.zero		1


	//   ....[63]....
        /*04f0*/ 	.word	0x000036e0
        /*04f4*/ 	.word	0x000000ff
        /*04f8*/ 	.word	0x00000000
        /*04fc*/ 	.short	0x010a
        /*04fe*/ 	.byte	0x08
	.zero		1


	//   ....[64]....
        /*0500*/ 	.word	0x00003810
        /*0504*/ 	.word	0x000000ff
        /*0508*/ 	.word	0x00000000
        /*050c*/ 	.short	0x010a
        /*050e*/ 	.byte	0x1e
	.zero		1


	//   ....[65]....
        /*0510*/ 	.word	0x00003b10
        /*0514*/ 	.word	0x000000ff
        /*0518*/ 	.word	0x00000000
        /*051c*/ 	.short	0x010a
        /*051e*/ 	.byte	0x08
	.zero		1


	//   ....[66]....
        /*0520*/ 	.word	0x00003ba0
        /*0524*/ 	.word	0x000000ff
        /*0528*/ 	.word	0x00000000
        /*052c*/ 	.short	0x010a
        /*052e*/ 	.byte	0x08
	.zero		1


	//   ....[67]....
        /*0530*/ 	.word	0x00003c30
        /*0534*/ 	.word	0x000000ff
        /*0538*/ 	.word	0x00000000
        /*053c*/ 	.short	0x010a
        /*053e*/ 	.byte	0x08
	.zero		1


	//   ....[68]....
        /*0540*/ 	.word	0x00003cd0
        /*0544*/ 	.word	0x00000000
        /*0548*/ 	.word	0x00000000
        /*054c*/ 	.short	0x010a
        /*054e*/ 	.byte	0xff
	.zero		1


	//   ....[69]....
        /*0550*/ 	.word	0x00003d10
        /*0554*/ 	.word	0x00000000
        /*0558*/ 	.word	0x00000000
        /*055c*/ 	.short	0x010a
        /*055e*/ 	.byte	0xff
	.zero		1


	//   ....[70]....
        /*0560*/ 	.word	0x00003d80
        /*0564*/ 	.word	0x000000ff
        /*0568*/ 	.word	0x00000000
        /*056c*/ 	.short	0x0101
        /*056e*/ 	.byte	0x05
	.zero		1


	//   ....[71]....
        /*0570*/ 	.word	0x00003dc0
        /*0574*/ 	.word	0x000000ff
        /*0578*/ 	.word	0x000000f0
        /*057c*/ 	.short	0x010a
        /*057e*/ 	.byte	0x07
	.zero		1


	//   ....[72]....
        /*0580*/ 	.word	0x00003e10
        /*0584*/ 	.word	0x000000ff
        /*0588*/ 	.word	0x00000000
        /*058c*/ 	.short	0x0101
        /*058e*/ 	.byte	0x05
	.zero		1


	//   ....[73]....
        /*0590*/ 	.word	0x00004220
        /*0594*/ 	.word	0x00000000
        /*0598*/ 	.word	0x00000070
        /*059c*/ 	.short	0x010a
        /*059e*/ 	.byte	0xff
	.zero		1


	//   ....[74]....
        /*05a0*/ 	.word	0x000042e0
        /*05a4*/ 	.word	0x00000000
        /*05a8*/ 	.word	0x00000000
        /*05ac*/ 	.short	0x0101
        /*05ae*/ 	.byte	0xff
	.zero		1


	//   ....[75]....
        /*05b0*/ 	.word	0x00004600
        /*05b4*/ 	.word	0x000000ff
        /*05b8*/ 	.word	0x00000068
        /*05bc*/ 	.short	0x010a
        /*05be*/ 	.byte	0x06
	.zero		1


	//   ....[76]....
        /*05c0*/ 	.word	0x00004820
        /*05c4*/ 	.word	0x000000ff
        /*05c8*/ 	.word	0x00000048
        /*05cc*/ 	.short	0x010a
        /*05ce*/ 	.byte	0x0f
	.zero		1


	//   ....[77]....
        /*05d0*/ 	.word	0x00004a20
        /*05d4*/ 	.word	0x000000ff
        /*05d8*/ 	.word	0x00000030
        /*05dc*/ 	.short	0x010b
        /*05de*/ 	.byte	0x0f
	.zero		1


	//   ....[78]....
        /*05e0*/ 	.word	0x00004a70
        /*05e4*/ 	.word	0x000000ff
        /*05e8*/ 	.word	0x00000000
        /*05ec*/ 	.short	0x0101
        /*05ee*/ 	.byte	0x10
	.zero		1


	//   ....[79]....
        /*05f0*/ 	.word	0x00004ab0
        /*05f4*/ 	.word	0x000000ff
        /*05f8*/ 	.word	0x00000048
        /*05fc*/ 	.short	0x010a
        /*05fe*/ 	.byte	0x0d
	.zero		1


	//   ....[80]....
        /*0600*/ 	.word	0x00004cf0
        /*0604*/ 	.word	0x000000ff
        /*0608*/ 	.word	0x00000030
        /*060c*/ 	.short	0x010b
        /*060e*/ 	.byte	0x0d
	.zero		1


	//   ....[81]....
        /*0610*/ 	.word	0x00004d60
        /*0614*/ 	.word	0x000000ff
        /*0618*/ 	.word	0x00000000
        /*061c*/ 	.short	0x0101
        /*061e*/ 	.byte	0x0f
	.zero		1


	//   ....[82]....
        /*0620*/ 	.word	0x00004db0
        /*0624*/ 	.word	0x000000ff
        /*0628*/ 	.word	0x00000000
        /*062c*/ 	.short	0x010a
        /*062e*/ 	.byte	0x04
	.zero		1


	//   ....[83]....
        /*0630*/ 	.word	0x00004e40
        /*0634*/ 	.word	0x000000ff
        /*0638*/ 	.word	0x00000000
        /*063c*/ 	.short	0x010a
        /*063e*/ 	.byte	0x04
	.zero		1


	//   ....[84]....
        /*0640*/ 	.word	0x00004ee0
        /*0644*/ 	.word	0x00000000
        /*0648*/ 	.word	0x00000000
        /*064c*/ 	.short	0x010a
        /*064e*/ 	.byte	0xff
	.zero		1


	//   ....[85]....
        /*0650*/ 	.word	0x00005220
        /*0654*/ 	.word	0x00000000
        /*0658*/ 	.word	0x00000070
        /*065c*/ 	.short	0x010a
        /*065e*/ 	.byte	0xff
	.zero		1


	//   ....[86]....
        /*0660*/ 	.word	0x00005330
        /*0664*/ 	.word	0x00000000
        /*0668*/ 	.word	0x00000000
        /*066c*/ 	.short	0x0101
        /*066e*/ 	.byte	0xff
	.zero		1


	//   ....[87]....
        /*0670*/ 	.word	0x00005dd0
        /*0674*/ 	.word	0x00000000
        /*0678*/ 	.word	0x00000030
        /*067c*/ 	.short	0x010a
        /*067e*/ 	.byte	0xff
	.zero		1


	//   ....[88]....
        /*0680*/ 	.word	0x00005e40
        /*0684*/ 	.word	0x0000006a
        /*0688*/ 	.word	0x00000090
        /*068c*/ 	.short	0x010a
        /*068e*/ 	.byte	0xff
	.zero		1


	//   ....[89]....
        /*0690*/ 	.word	0x00005f30
        /*0694*/ 	.word	0x00000000
        /*0698*/ 	.word	0x00000030
        /*069c*/ 	.short	0x010a
        /*069e*/ 	.byte	0xff
	.zero		1


	//   ....[90]....
        /*06a0*/ 	.word	0x00006060
        /*06a4*/ 	.word	0x0000006a
        /*06a8*/ 	.word	0x00000090
        /*06ac*/ 	.short	0x010a
        /*06ae*/ 	.byte	0xff
	.zero		1


	//   ....[91]....
        /*06b0*/ 	.word	0x00006b70
        /*06b4*/ 	.word	0x00000000
        /*06b8*/ 	.word	0x00000000
        /*06bc*/ 	.short	0x0101
        /*06be*/ 	.byte	0xff
	.zero		1


	//   ....[92]....
        /*06c0*/ 	.word	0x00006b80
        /*06c4*/ 	.word	0x00000002
        /*06c8*/ 	.word	0x00000030
        /*06cc*/ 	.short	0x010a
        /*06ce*/ 	.byte	0xff
	.zero		1


	//   ....[93]....
        /*06d0*/ 	.word	0x00006c50
        /*06d4*/ 	.word	0x00000002
        /*06d8*/ 	.word	0x00000030
        /*06dc*/ 	.short	0x010a
        /*06de*/ 	.byte	0xff
	.zero		1


	//   ....[94]....
        /*06e0*/ 	.word	0x000070d0
        /*06e4*/ 	.word	0x0000006a
        /*06e8*/ 	.word	0x00000000
        /*06ec*/ 	.short	0x0101
        /*06ee*/ 	.byte	0xff
	.zero		1


	//   ....[95]....
        /*06f0*/ 	.word	0x000078e0
        /*06f4*/ 	.word	0x00000000
        /*06f8*/ 	.word	0x00000000
        /*06fc*/ 	.short	0x0101
        /*06fe*/ 	.byte	0xff
	.zero		1


	//   ....[96]....
        /*0700*/ 	.word	0x00007b50
        /*0704*/ 	.word	0x000000ff
        /*0708*/ 	.word	0x00000000
        /*070c*/ 	.short	0x0101
        /*070e*/ 	.byte	0x04
	.zero		1


	//   ....[97]....
        /*0710*/ 	.word	0x00007b70
        /*0714*/ 	.word	0x00000002
        /*0718*/ 	.word	0x000000e0
        /*071c*/ 	.short	0x010a
        /*071e*/ 	.byte	0xff
	.zero		1


	//   ....[98]....
        /*0720*/ 	.word	0x00007bd0
        /*0724*/ 	.word	0x00000002
        /*0728*/ 	.word	0x00000018
        /*072c*/ 	.short	0x010a
        /*072e*/ 	.byte	0xff
	.zero		1


	//   ....[99]....
        /*0730*/ 	.word	0x00007c30
        /*0734*/ 	.word	0x00000002
        /*0738*/ 	.word	0x00000018
        /*073c*/ 	.short	0x010a
        /*073e*/ 	.byte	0xff
	.zero		1


	//   ....[100]....
        /*0740*/ 	.word	0x00007c80
        /*0744*/ 	.word	0x00000002
        /*0748*/ 	.word	0x00000070
        /*074c*/ 	.short	0x010a
        /*074e*/ 	.byte	0xff
	.zero		1


	//   ....[101]....
        /*0750*/ 	.word	0x00007ce0
        /*0754*/ 	.word	0x00000000
        /*0758*/ 	.word	0x00000000
        /*075c*/ 	.short	0x010a
        /*075e*/ 	.byte	0xff
	.zero		1


	//   ....[102]....
        /*0760*/ 	.word	0x00007d40
        /*0764*/ 	.word	0x00000000
        /*0768*/ 	.word	0x00000000
        /*076c*/ 	.short	0x010a
        /*076e*/ 	.byte	0xff
	.zero		1


	//   ....[103]....
        /*0770*/ 	.word	0x00007d90
        /*0774*/ 	.word	0x00000000
        /*0778*/ 	.word	0x000000d0
        /*077c*/ 	.short	0x010a
        /*077e*/ 	.byte	0xff
	.zero		1


	//   ....[104]....
        /*0780*/ 	.word	0x00007df0
        /*0784*/ 	.word	0x00000000
        /*0788*/ 	.word	0x00000080
        /*078c*/ 	.short	0x010a
        /*078e*/ 	.byte	0xff
	.zero		1


	//   ....[105]....
        /*0790*/ 	.word	0x00007e40
        /*0794*/ 	.word	0x00000000
        /*0798*/ 	.word	0x00000070
        /*079c*/ 	.short	0x010a
        /*079e*/ 	.byte	0xff
	.zero		1


	//   ....[106]....
        /*07a0*/ 	.word	0x00007ea0
        /*07a4*/ 	.word	0x00000000
        /*07a8*/ 	.word	0x00000080
        /*07ac*/ 	.short	0x010a
        /*07ae*/ 	.byte	0xff
	.zero		1


	//   ....[107]....
        /*07b0*/ 	.word	0x00007f00
        /*07b4*/ 	.word	0x00000004
        /*07b8*/ 	.word	0x00000008
        /*07bc*/ 	.short	0x010a
        /*07be*/ 	.byte	0xff
	.zero		1


	//   ....[108]....
        /*07c0*/ 	.word	0x00007fe0
        /*07c4*/ 	.word	0x00000002
        /*07c8*/ 	.word	0x00000008
        /*07cc*/ 	.short	0x010a
        /*07ce*/ 	.byte	0xff
	.zero		1


	//   ....[109]....
        /*07d0*/ 	.word	0x00008030
        /*07d4*/ 	.word	0x00000000
        /*07d8*/ 	.word	0x00000070
        /*07dc*/ 	.short	0x010a
        /*07de*/ 	.byte	0xff
	.zero		1


	//   ....[110]....
        /*07e0*/ 	.word	0x00008090
        /*07e4*/ 	.word	0x00000000
        /*07e8*/ 	.word	0x000000b0
        /*07ec*/ 	.short	0x010a
        /*07ee*/ 	.byte	0xff
	.zero		1


	//   ....[111]....
        /*07f0*/ 	.word	0x000080f0
        /*07f4*/ 	.word	0x00000000
        /*07f8*/ 	.word	0x00000000
        /*07fc*/ 	.short	0x010a
        /*07fe*/ 	.byte	0xff
	.zero		1


	//   ....[112]....
        /*0800*/ 	.word	0x00008150
        /*0804*/ 	.word	0x00000000
        /*0808*/ 	.word	0x00000000
        /*080c*/ 	.short	0x010a
        /*080e*/ 	.byte	0xff
	.zero		1


	//   ....[113]....
        /*0810*/ 	.word	0x000081b0
        /*0814*/ 	.word	0x00000000
        /*0818*/ 	.word	0x00000000
        /*081c*/ 	.short	0x010a
        /*081e*/ 	.byte	0xff
	.zero		1


	//   ....[114]....
        /*0820*/ 	.word	0x00008210
        /*0824*/ 	.word	0x00000000
        /*0828*/ 	.word	0x00000000
        /*082c*/ 	.short	0x010a
        /*082e*/ 	.byte	0xff
	.zero		1


	//   ....[115]....
        /*0830*/ 	.word	0x00008270
        /*0834*/ 	.word	0x00000000
        /*0838*/ 	.word	0x000000f0
        /*083c*/ 	.short	0x010a
        /*083e*/ 	.byte	0xff
	.zero		1


	//   ....[116]....
        /*0840*/ 	.word	0x000082c0
        /*0844*/ 	.word	0x00000000
        /*0848*/ 	.word	0x00000070
        /*084c*/ 	.short	0x010a
        /*084e*/ 	.byte	0xff
	.zero		1


	//   ....[117]....
        /*0850*/ 	.word	0x00008320
        /*0854*/ 	.word	0x00000000
        /*0858*/ 	.word	0x00000068
        /*085c*/ 	.short	0x010a
        /*085e*/ 	.byte	0xff
	.zero		1


	//   ....[118]....
        /*0860*/ 	.word	0x00008380
        /*0864*/ 	.word	0x00000000
        /*0868*/ 	.word	0x00000048
        /*086c*/ 	.short	0x010a
        /*086e*/ 	.byte	0xff
	.zero		1


	//   ....[119]....
        /*0870*/ 	.word	0x000083e0
        /*0874*/ 	.word	0x00000000
        /*0878*/ 	.word	0x00000048
        /*087c*/ 	.short	0x010a
        /*087e*/ 	.byte	0xff
	.zero		1


	//   ....[120]....
        /*0880*/ 	.word	0x00008440
        /*0884*/ 	.word	0x00000000
        /*0888*/ 	.word	0x00000000
        /*088c*/ 	.short	0x010a
        /*088e*/ 	.byte	0xff
	.zero		1


	//   ....[121]....
        /*0890*/ 	.word	0x000084a0
        /*0894*/ 	.word	0x00000000
        /*0898*/ 	.word	0x00000000
        /*089c*/ 	.short	0x010a
        /*089e*/ 	.byte	0xff
	.zero		1


	//   ....[122]....
        /*08a0*/ 	.word	0x000084f0
        /*08a4*/ 	.word	0x00000000
        /*08a8*/ 	.word	0x00000070
        /*08ac*/ 	.short	0x010a
        /*08ae*/ 	.byte	0xff
	.zero		1


	//   ....[123]....
        /*08b0*/ 	.word	0x00008540
        /*08b4*/ 	.word	0x00000000
        /*08b8*/ 	.word	0x00000030
        /*08bc*/ 	.short	0x010a
        /*08be*/ 	.byte	0xff
	.zero		1


	//   ....[124]....
        /*08c0*/ 	.word	0x00008590
        /*08c4*/ 	.word	0x0000006a
        /*08c8*/ 	.word	0x00000090
        /*08cc*/ 	.short	0x010a
        /*08ce*/ 	.byte	0xff
	.zero		1


	//   ....[125]....
        /*08d0*/ 	.word	0x000085e0
        /*08d4*/ 	.word	0x00000002
        /*08d8*/ 	.word	0x00000030
        /*08dc*/ 	.short	0x010a
        /*08de*/ 	.byte	0xff
	.zero		1


	//----- nvinfo : EIATTR_NUM_MBARRIERS
	.align		4
.L_47:
        /*08e0*/ 	.byte	0x03, 0x38
        /*08e2*/ 	.short	0x001f


	//----- nvinfo : EIATTR_EXIT_INSTR_OFFSETS
	.align		4
        /*08e4*/ 	.byte	0x04, 0x1c
        /*08e6*/ 	.short	(.L_49 - .L_48)


	//   ....[0]....
.L_48:
        /*08e8*/ 	.word	0x00002760


	//   ....[1]....
        /*08ec*/ 	.word	0x00002c60


	//   ....[2]....
        /*08f0*/ 	.word	0x00002cc0


	//   ....[3]....
        /*08f4*/ 	.word	0x00004040


	//   ....[4]....
        /*08f8*/ 	.word	0x00004f10


	//   ....[5]....
        /*08fc*/ 	.word	0x00004f50


	//   ....[6]....
        /*0900*/ 	.word	0x00007a40


	//   ....[7]....
        /*0904*/ 	.word	0x00007ac0


	//   ....[8]....
        /*0908*/ 	.word	0x00007af0


	//   ....[9]....
        /*090c*/ 	.word	0x00007b60


	//----- nvinfo : EIATTR_MAX_THREADS
	.align		4
.L_49:
        /*0910*/ 	.byte	0x04, 0x05
        /*0912*/ 	.short	(.L_51 - .L_50)
.L_50:
        /*0914*/ 	.word	0x00000100
        /*0918*/ 	.word	0x00000001
        /*091c*/ 	.word	0x00000001


	//----- nvinfo : EIATTR_CRS_STACK_SIZE
	.align		4
.L_51:
        /*0920*/ 	.byte	0x04, 0x1e
        /*0922*/ 	.short	(.L_53 - .L_52)
.L_52:
        /*0924*/ 	.word	0x00000000


	//----- nvinfo : EIATTR_CBANK_PARAM_SIZE
	.align		4
.L_53:
        /*0928*/ 	.byte	0x03, 0x19
        /*092a*/ 	.short	0x0800


	//----- nvinfo : EIATTR_PARAM_CBANK
	.align		4
        /*092c*/ 	.byte	0x04, 0x0a
        /*092e*/ 	.short	(.L_55 - .L_54)
	.align		4
.L_54:
        /*0930*/ 	.word	index@(.nv.constant0._ZN7cutlass13device_kernelINS_4gemm6kernel13GemmUniversalIN4cute5tupleIJiiiiEEENS1_10collective13CollectiveMmaINS1_35MainloopSm100TmaUmmaWarpSpecializedILi3ELi2ELi4ENS5_IJNS4_1CILi2EEENSA_ILi1EEESC_EEEEENS5_IJNSA_ILi256EEENSA_ILi64EEESG_EEENS_10bfloat16_tENS5_IJlSC_lEEESI_SJ_NS4_8TiledMMAINS4_8MMA_AtomIJNS4_26SM100_MMA_F16BF16_2x1SM_SSISI_SI_fLi256ELi64ELNS4_4UMMA5MajorE0ELSO_0ELNSN_7ScaleInE0ELSP_0EEEEEENS4_6LayoutINS5_IJSC_SC_SC_EEENS5_IJNSA_ILi0EEESU_SU_EEEEENS5_IJNS4_10UnderscoreESX_SX_EEEEENS4_18SM100_TMA_2SM_LOADENS4_14ComposedLayoutINS4_7SwizzleILi3ELi4ELi3EEENS4_18smem_ptr_flag_bitsILi16EEENSS_INS5_IJNSA_ILi8EEESG_EEENS5_IJSG_SC_EEEEEEEvNS4_8identityES10_S1A_vS1B_EENS_8epilogue10collective18CollectiveEpilogueINS1D_23Sm100TmaWarpSpecializedILi3ELi2ELi32ELb1ELb0EEEJNS5_IJNSA_ILi128EEESG_SG_EEENS5_IJNSS_IS1I_SC_EENSS_INSA_ILi32EEESC_EEEEESI_SJ_SI_SJ_NS1D_6fusion15FusionCallbacksIS1H_NS1O_17LinearCombinationISI_fSI_fLNS_15FloatRoundStyleE2EEES1J_S1N_JEEENS4_5SM1004TMEM4LOAD26SM100_TMEM_LOAD_32dp32b32xENS4_13SM90_TMA_LOADENS11_INS12_ILi2ELi4ELi3EEES15_NSS_INS5_IJS16_S1L_EEENS5_IJS1L_SC_EEEEEEENS4_39AutoVectorizingCopyWithAssumedAlignmentILi128EEENS4_14SM90_TMA_STOREES23_S25_S25_EEEvvEEEEvNT_6ParamsE)
        /*0934*/ 	.short	0x0380
        /*0936*/ 	.short	0x0800


	//----- nvinfo : EIATTR_SW_WAR
	.align		4
.L_55:
        /*0938*/ 	.byte	0x04, 0x36
        /*093a*/ 	.short	(.L_57 - .L_56)
.L_56:
        /*093c*/ 	.word	0x00000008
.L_57:


//--------------------- .nv.callgraph             --------------------------
	.section	.nv.callgraph,"",@"SHT_CUDA_CALLGRAPH"
	.align	4
	.sectionentsize	8
	.align		4
        /*0000*/ 	.word	0x00000000
	.align		4
        /*0004*/ 	.word	0xffffffff
	.align		4
        /*0008*/ 	.word	index@(_ZN7cutlass13device_kernelINS_4gemm6kernel13GemmUniversalIN4cute5tupleIJiiiiEEENS1_10collective13CollectiveMmaINS1_35MainloopSm100TmaUmmaWarpSpecializedILi3ELi2ELi4ENS5_IJNS4_1CILi2EEENSA_ILi1EEESC_EEEEENS5_IJNSA_ILi256EEENSA_ILi64EEESG_EEENS_10bfloat16_tENS5_IJlSC_lEEESI_SJ_NS4_8TiledMMAINS4_8MMA_AtomIJNS4_26SM100_MMA_F16BF16_2x1SM_SSISI_SI_fLi256ELi64ELNS4_4UMMA5MajorE0ELSO_0ELNSN_7ScaleInE0ELSP_0EEEEEENS4_6LayoutINS5_IJSC_SC_SC_EEENS5_IJNSA_ILi0EEESU_SU_EEEEENS5_IJNS4_10UnderscoreESX_SX_EEEEENS4_18SM100_TMA_2SM_LOADENS4_14ComposedLayoutINS4_7SwizzleILi3ELi4ELi3EEENS4_18smem_ptr_flag_bitsILi16EEENSS_INS5_IJNSA_ILi8EEESG_EEENS5_IJSG_SC_EEEEEEEvNS4_8identityES10_S1A_vS1B_EENS_8epilogue10collective18CollectiveEpilogueINS1D_23Sm100TmaWarpSpecializedILi3ELi2ELi32ELb1ELb0EEEJNS5_IJNSA_ILi128EEESG_SG_EEENS5_IJNSS_IS1I_SC_EENSS_INSA_ILi32EEESC_EEEEESI_SJ_SI_SJ_NS1D_6fusion15FusionCallbacksIS1H_NS1O_17LinearCombinationISI_fSI_fLNS_15FloatRoundStyleE2EEES1J_S1N_JEEENS4_5SM1004TMEM4LOAD26SM100_TMEM_LOAD_32dp32b32xENS4_13SM90_TMA_LOADENS11_INS12_ILi2ELi4ELi3EEES15_NSS_INS5_IJS16_S1L_EEENS5_IJS1L_SC_EEEEEEENS4_39AutoVectorizingCopyWithAssumedAlignmentILi128EEENS4_14SM90_TMA_STOREES23_S25_S25_EEEvvEEEEvNT_6ParamsE)
	.align		4
        /*000c*/ 	.word	index@(__assertfail)
	.align		4
        /*0010*/ 	.word	0x00000000
	.align		4
        /*0014*/ 	.word	0xfffffffe
	.align		4
        /*0018*/ 	.word	0x00000000
	.align		4
        /*001c*/ 	.word	0xfffffffd
	.align		4
        /*0020*/ 	.word	0x00000000
	.align		4
        /*0024*/ 	.word	0xfffffffc


//--------------------- .nv.constant4             --------------------------
	.section	.nv.constant4,"a",@progbits
	.align	8
	.align		8
.nv.constant4:
        /*0000*/ 	.dword	__assertfail
	.align		8
        /*0008*/ 	.dword	__unnamed_1
	.align		8
        /*0010*/ 	.dword	__unnamed_2
	.align		8
        /*0018*/ 	.dword	_ZN39_INTERNAL_57f69294_4_k_cu_dd5e33d4_81784cuda3std3__45__cpo5beginE
	.align		8
        /*0020*/ 	.dword	_ZN39_INTERNAL_57f69294_4_k_cu_dd5e33d4_81784cuda3std3__45__cpo3endE
	.align		8
        /*0028*/ 	.dword	_ZN39_INTERNAL_57f69294_4_k_cu_dd5e33d4_81784cuda3std3__45__cpo6cbeginE
	.align		8
        /*0030*/ 	.dword	_ZN39_INTERNAL_57f69294_4_k_cu_dd5e33d4_81784cuda3std3__45__cpo4cendE
	.align		8
        /*0038*/ 	.dword	_ZN39_INTERNAL_57f69294_4_k_cu_dd5e33d4_81784cuda3std3__441_GLOBAL__N__57f69294_4_k_cu_dd5e33d4_81786ignoreE
	.align		8
        /*0040*/ 	.dword	_ZN39_INTERNAL_57f69294_4_k_cu_dd5e33d4_81784cuda3std3__419piecewise_constructE
	.align		8
        /*0048*/ 	.dword	_ZN39_INTERNAL_57f69294_4_k_cu_dd5e33d4_81784cuda3std3__48in_placeE
	.align		8
        /*0050*/ 	.dword	_ZN39_INTERNAL_57f69294_4_k_cu_dd5e33d4_81784cuda3std6ranges3__45__cpo4swapE
	.align		8
        /*0058*/ 	.dword	_ZN39_INTERNAL_57f69294_4_k_cu_dd5e33d4_81784cuda3std6ranges3__45__cpo9iter_moveE
	.align		8
        /*0060*/ 	.dword	_ZN39_INTERNAL_57f69294_4_k_cu_dd5e33d4_81784cute7productE
	.align		8
        /*0068*/ 	.dword	_ZN39_INTERNAL_57f69294_4_k_cu_dd5e33d4_81784cute1_E
	.align		8
        /*0070*/ 	.dword	$str$25
	.align		8
        /*0078*/ 	.dword	$str$26
	.align		8
        /*0080*/ 	.dword	$str$27
	.align		8
        /*0088*/ 	.dword	$str$28


//--------------------- .text._ZN7cutlass13device_kernelINS_4gemm6kernel13GemmUniversalIN4cute5tupleIJiiiiEEENS1_10collective13CollectiveMmaINS1_35MainloopSm100TmaUmmaWarpSpecializedILi3ELi2ELi4ENS5_IJNS4_1CILi2EEENSA_ILi1EEESC_EEEEENS5_IJNSA_ILi256EEENSA_ILi64EEESG_EEENS_10bfloat16_tENS5_IJlSC_lEEESI_SJ_NS4_8TiledMMAINS4_8MMA_AtomIJNS4_26SM100_MMA_F16BF16_2x1SM_SSISI_SI_fLi256ELi64ELNS4_4UMMA5MajorE0ELSO_0ELNSN_7ScaleInE0ELSP_0EEEEEENS4_6LayoutINS5_IJSC_SC_SC_EEENS5_IJNSA_ILi0EEESU_SU_EEEEENS5_IJNS4_10UnderscoreESX_SX_EEEEENS4_18SM100_TMA_2SM_LOADENS4_14ComposedLayoutINS4_7SwizzleILi3ELi4ELi3EEENS4_18smem_ptr_flag_bitsILi16EEENSS_INS5_IJNSA_ILi8EEESG_EEENS5_IJSG_SC_EEEEEEEvNS4_8identityES10_S1A_vS1B_EENS_8epilogue10collective18CollectiveEpilogueINS1D_23Sm100TmaWarpSpecializedILi3ELi2ELi32ELb1ELb0EEEJNS5_IJNSA_ILi128EEESG_SG_EEENS5_IJNSS_IS1I_SC_EENSS_INSA_ILi32EEESC_EEEEESI_SJ_SI_SJ_NS1D_6fusion15FusionCallbacksIS1H_NS1O_17LinearCombinationISI_fSI_fLNS_15FloatRoundStyleE2EEES1J_S1N_JEEENS4_5SM1004TMEM4LOAD26SM100_TMEM_LOAD_32dp32b32xENS4_13SM90_TMA_LOADENS11_INS12_ILi2ELi4ELi3EEES15_NSS_INS5_IJS16_S1L_EEENS5_IJS1L_SC_EEEEEEENS4_39AutoVectorizingCopyWithAssumedAlignmentILi128EEENS4_14SM90_TMA_STOREES23_S25_S25_EEEvvEEEEvNT_6ParamsE --------------------------
	.section	.text._ZN7cutlass13device_kernelINS_4gemm6kernel13GemmUniversalIN4cute5tupleIJiiiiEEENS1_10collective13CollectiveMmaINS1_35MainloopSm100TmaUmmaWarpSpecializedILi3ELi2ELi4ENS5_IJNS4_1CILi2EEENSA_ILi1EEESC_EEEEENS5_IJNSA_ILi256EEENSA_ILi64EEESG_EEENS_10bfloat16_tENS5_IJlSC_lEEESI_SJ_NS4_8TiledMMAINS4_8MMA_AtomIJNS4_26SM100_MMA_F16BF16_2x1SM_SSISI_SI_fLi256ELi64ELNS4_4UMMA5MajorE0ELSO_0ELNSN_7ScaleInE0ELSP_0EEEEEENS4_6LayoutINS5_IJSC_SC_SC_EEENS5_IJNSA_ILi0EEESU_SU_EEEEENS5_IJNS4_10UnderscoreESX_SX_EEEEENS4_18SM100_TMA_2SM_LOADENS4_14ComposedLayoutINS4_7SwizzleILi3ELi4ELi3EEENS4_18smem_ptr_flag_bitsILi16EEENSS_INS5_IJNSA_ILi8EEESG_EEENS5_IJSG_SC_EEEEEEEvNS4_8identityES10_S1A_vS1B_EENS_8epilogue10collective18CollectiveEpilogueINS1D_23Sm100TmaWarpSpecializedILi3ELi2ELi32ELb1ELb0EEEJNS5_IJNSA_ILi128EEESG_SG_EEENS5_IJNSS_IS1I_SC_EENSS_INSA_ILi32EEESC_EEEEESI_SJ_SI_SJ_NS1D_6fusion15FusionCallbacksIS1H_NS1O_17LinearCombinationISI_fSI_fLNS_15FloatRoundStyleE2EEES1J_S1N_JEEENS4_5SM1004TMEM4LOAD26SM100_TMEM_LOAD_32dp32b32xENS4_13SM90_TMA_LOADENS11_INS12_ILi2ELi4ELi3EEES15_NSS_INS5_IJS16_S1L_EEENS5_IJS1L_SC_EEEEEEENS4_39AutoVectorizingCopyWithAssumedAlignmentILi128EEENS4_14SM90_TMA_STOREES23_S25_S25_EEEvvEEEEvNT_6ParamsE,"ax",@progbits
	.align	128
.text._ZN7cutlass13device_kernelINS_4gemm6kernel13GemmUniversalIN4cute5tupleIJiiiiEEENS1_10collective13CollectiveMmaINS1_35MainloopSm100TmaUmmaWarpSpecializedILi3ELi2ELi4ENS5_IJNS4_1CILi2EEENSA_ILi1EEESC_EEEEENS5_IJNSA_ILi256EEENSA_ILi64EEESG_EEENS_10bfloat16_tENS5_IJlSC_lEEESI_SJ_NS4_8TiledMMAINS4_8MMA_AtomIJNS4_26SM100_MMA_F16BF16_2x1SM_SSISI_SI_fLi256ELi64ELNS4_4UMMA5MajorE0ELSO_0ELNSN_7ScaleInE0ELSP_0EEEEEENS4_6LayoutINS5_IJSC_SC_SC_EEENS5_IJNSA_ILi0EEESU_SU_EEEEENS5_IJNS4_10UnderscoreESX_SX_EEEEENS4_18SM100_TMA_2SM_LOADENS4_14ComposedLayoutINS4_7SwizzleILi3ELi4ELi3EEENS4_18smem_ptr_flag_bitsILi16EEENSS_INS5_IJNSA_ILi8EEESG_EEENS5_IJSG_SC_EEEEEEEvNS4_8identityES10_S1A_vS1B_EENS_8epilogue10collective18CollectiveEpilogueINS1D_23Sm100TmaWarpSpecializedILi3ELi2ELi32ELb1ELb0EEEJNS5_IJNSA_ILi128EEESG_SG_EEENS5_IJNSS_IS1I_SC_EENSS_INSA_ILi32EEESC_EEEEESI_SJ_SI_SJ_NS1D_6fusion15FusionCallbacksIS1H_NS1O_17LinearCombinationISI_fSI_fLNS_15FloatRoundStyleE2EEES1J_S1N_JEEENS4_5SM1004TMEM4LOAD26SM100_TMEM_LOAD_32dp32b32xENS4_13SM90_TMA_LOADENS11_INS12_ILi2ELi4ELi3EEES15_NSS_INS5_IJS16_S1L_EEENS5_IJS1L_SC_EEEEEEENS4_39AutoVectorizingCopyWithAssumedAlignmentILi128EEENS4_14SM90_TMA_STOREES23_S25_S25_EEEvvEEEEvNT_6ParamsE:
        .type           _ZN7cutlass13device_kernelINS_4gemm6kernel13GemmUniversalIN4cute5tupleIJiiiiEEENS1_10collective13CollectiveMmaINS1_35MainloopSm100TmaUmmaWarpSpecializedILi3ELi2ELi4ENS5_IJNS4_1CILi2EEENSA_ILi1EEESC_EEEEENS5_IJNSA_ILi256EEENSA_ILi64EEESG_EEENS_10bfloat16_tENS5_IJlSC_lEEESI_SJ_NS4_8TiledMMAINS4_8MMA_AtomIJNS4_26SM100_MMA_F16BF16_2x1SM_SSISI_SI_fLi256ELi64ELNS4_4UMMA5MajorE0ELSO_0ELNSN_7ScaleInE0ELSP_0EEEEEENS4_6LayoutINS5_IJSC_SC_SC_EEENS5_IJNSA_ILi0EEESU_SU_EEEEENS5_IJNS4_10UnderscoreESX_SX_EEEEENS4_18SM100_TMA_2SM_LOADENS4_14ComposedLayoutINS4_7SwizzleILi3ELi4ELi3EEENS4_18smem_ptr_flag_bitsILi16EEENSS_INS5_IJNSA_ILi8EEESG_EEENS5_IJSG_SC_EEEEEEEvNS4_8identityES10_S1A_vS1B_EENS_8epilogue10collective18CollectiveEpilogueINS1D_23Sm100TmaWarpSpecializedILi3ELi2ELi32ELb1ELb0EEEJNS5_IJNSA_ILi128EEESG_SG_EEENS5_IJNSS_IS1I_SC_EENSS_INSA_ILi32EEESC_EEEEESI_SJ_SI_SJ_NS1D_6fusion15FusionCallbacksIS1H_NS1O_17LinearCombinationISI_fSI_fLNS_15FloatRoundStyleE2EEES1J_S1N_JEEENS4_5SM1004TMEM4LOAD26SM100_TMEM_LOAD_32dp32b32xENS4_13SM90_TMA_LOADENS11_INS12_ILi2ELi4ELi3EEES15_NSS_INS5_IJS16_S1L_EEENS5_IJS1L_SC_EEEEEEENS4_39AutoVectorizingCopyWithAssumedAlignmentILi128EEENS4_14SM90_TMA_STOREES23_S25_S25_EEEvvEEEEvNT_6ParamsE,@function
        .size           _ZN7cutlass13device_kernelINS_4gemm6kernel13GemmUniversalIN4cute5tupleIJiiiiEEENS1_10collective13CollectiveMmaINS1_35MainloopSm100TmaUmmaWarpSpecializedILi3ELi2ELi4ENS5_IJNS4_1CILi2EEENSA_ILi1EEESC_EEEEENS5_IJNSA_ILi256EEENSA_ILi64EEESG_EEENS_10bfloat16_tENS5_IJlSC_lEEESI_SJ_NS4_8TiledMMAINS4_8MMA_AtomIJNS4_26SM100_MMA_F16BF16_2x1SM_SSISI_SI_fLi256ELi64ELNS4_4UMMA5MajorE0ELSO_0ELNSN_7ScaleInE0ELSP_0EEEEEENS4_6LayoutINS5_IJSC_SC_SC_EEENS5_IJNSA_ILi0EEESU_SU_EEEEENS5_IJNS4_10UnderscoreESX_SX_EEEEENS4_18SM100_TMA_2SM_LOADENS4_14ComposedLayoutINS4_7SwizzleILi3ELi4ELi3EEENS4_18smem_ptr_flag_bitsILi16EEENSS_INS5_IJNSA_ILi8EEESG_EEENS5_IJSG_SC_EEEEEEEvNS4_8identityES10_S1A_vS1B_EENS_8epilogue10collective18CollectiveEpilogueINS1D_23Sm100TmaWarpSpecializedILi3ELi2ELi32ELb1ELb0EEEJNS5_IJNSA_ILi128EEESG_SG_EEENS5_IJNSS_IS1I_SC_EENSS_INSA_ILi32EEESC_EEEEESI_SJ_SI_SJ_NS1D_6fusion15FusionCallbacksIS1H_NS1O_17LinearCombinationISI_fSI_fLNS_15FloatRoundStyleE2EEES1J_S1N_JEEENS4_5SM1004TMEM4LOAD26SM100_TMEM_LOAD_32dp32b32xENS4_13SM90_TMA_LOADENS11_INS12_ILi2ELi4ELi3EEES15_NSS_INS5_IJS16_S1L_EEENS5_IJS1L_SC_EEEEEEENS4_39AutoVectorizingCopyWithAssumedAlignmentILi128EEENS4_14SM90_TMA_STOREES23_S25_S25_EEEvvEEEEvNT_6ParamsE,(.L_x_172 - _ZN7cutlass13device_kernelINS_4gemm6kernel13GemmUniversalIN4cute5tupleIJiiiiEEENS1_10collective13CollectiveMmaINS1_35MainloopSm100TmaUmmaWarpSpecializedILi3ELi2ELi4ENS5_IJNS4_1CILi2EEENSA_ILi1EEESC_EEEEENS5_IJNSA_ILi256EEENSA_ILi64EEESG_EEENS_10bfloat16_tENS5_IJlSC_lEEESI_SJ_NS4_8TiledMMAINS4_8MMA_AtomIJNS4_26SM100_MMA_F16BF16_2x1SM_SSISI_SI_fLi256ELi64ELNS4_4UMMA5MajorE0ELSO_0ELNSN_7ScaleInE0ELSP_0EEEEEENS4_6LayoutINS5_IJSC_SC_SC_EEENS5_IJNSA_ILi0EEESU_SU_EEEEENS5_IJNS4_10UnderscoreESX_SX_EEEEENS4_18SM100_TMA_2SM_LOADENS4_14ComposedLayoutINS4_7SwizzleILi3ELi4ELi3EEENS4_18smem_ptr_flag_bitsILi16EEENSS_INS5_IJNSA_ILi8EEESG_EEENS5_IJSG_SC_EEEEEEEvNS4_8identityES10_S1A_vS1B_EENS_8epilogue10collective18CollectiveEpilogueINS1D_23Sm100TmaWarpSpecializedILi3ELi2ELi32ELb1ELb0EEEJNS5_IJNSA_ILi128EEESG_SG_EEENS5_IJNSS_IS1I_SC_EENSS_INSA_ILi32EEESC_EEEEESI_SJ_SI_SJ_NS1D_6fusion15FusionCallbacksIS1H_NS1O_17LinearCombinationISI_fSI_fLNS_15FloatRoundStyleE2EEES1J_S1N_JEEENS4_5SM1004TMEM4LOAD26SM100_TMEM_LOAD_32dp32b32xENS4_13SM90_TMA_LOADENS11_INS12_ILi2ELi4ELi3EEES15_NSS_INS5_IJS16_S1L_EEENS5_IJS1L_SC_EEEEEEENS4_39AutoVectorizingCopyWithAssumedAlignmentILi128EEENS4_14SM90_TMA_STOREES23_S25_S25_EEEvvEEEEvNT_6ParamsE)
        .other          _ZN7cutlass13device_kernelINS_4gemm6kernel13GemmUniversalIN4cute5tupleIJiiiiEEENS1_10collective13CollectiveMmaINS1_35MainloopSm100TmaUmmaWarpSpecializedILi3ELi2ELi4ENS5_IJNS4_1CILi2EEENSA_ILi1EEESC_EEEEENS5_IJNSA_ILi256EEENSA_ILi64EEESG_EEENS_10bfloat16_tENS5_IJlSC_lEEESI_SJ_NS4_8TiledMMAINS4_8MMA_AtomIJNS4_26SM100_MMA_F16BF16_2x1SM_SSISI_SI_fLi256ELi64ELNS4_4UMMA5MajorE0ELSO_0ELNSN_7ScaleInE0ELSP_0EEEEEENS4_6LayoutINS5_IJSC_SC_SC_EEENS5_IJNSA_ILi0EEESU_SU_EEEEENS5_IJNS4_10UnderscoreESX_SX_EEEEENS4_18SM100_TMA_2SM_LOADENS4_14ComposedLayoutINS4_7SwizzleILi3ELi4ELi3EEENS4_18smem_ptr_flag_bitsILi16EEENSS_INS5_IJNSA_ILi8EEESG_EEENS5_IJSG_SC_EEEEEEEvNS4_8identityES10_S1A_vS1B_EENS_8epilogue10collective18CollectiveEpilogueINS1D_23Sm100TmaWarpSpecializedILi3ELi2ELi32ELb1ELb0EEEJNS5_IJNSA_ILi128EEESG_SG_EEENS5_IJNSS_IS1I_SC_EENSS_INSA_ILi32EEESC_EEEEESI_SJ_SI_SJ_NS1D_6fusion15FusionCallbacksIS1H_NS1O_17LinearCombinationISI_fSI_fLNS_15FloatRoundStyleE2EEES1J_S1N_JEEENS4_5SM1004TMEM4LOAD26SM100_TMEM_LOAD_32dp32b32xENS4_13SM90_TMA_LOADENS11_INS12_ILi2ELi4ELi3EEES15_NSS_INS5_IJS16_S1L_EEENS5_IJS1L_SC_EEEEEEENS4_39AutoVectorizingCopyWithAssumedAlignmentILi128EEENS4_14SM90_TMA_STOREES23_S25_S25_EEEvvEEEEvNT_6ParamsE,@"STO_CUDA_ENTRY STV_DEFAULT"
_ZN7cutlass13device_kernelINS_4gemm6kernel13GemmUniversalIN4cute5tupleIJiiiiEEENS1_10collective13CollectiveMmaINS1_35MainloopSm100TmaUmmaWarpSpecializedILi3ELi2ELi4ENS5_IJNS4_1CILi2EEENSA_ILi1EEESC_EEEEENS5_IJNSA_ILi256EEENSA_ILi64EEESG_EEENS_10bfloat16_tENS5_IJlSC_lEEESI_SJ_NS4_8TiledMMAINS4_8MMA_AtomIJNS4_26SM100_MMA_F16BF16_2x1SM_SSISI_SI_fLi256ELi64ELNS4_4UMMA5MajorE0ELSO_0ELNSN_7ScaleInE0ELSP_0EEEEEENS4_6LayoutINS5_IJSC_SC_SC_EEENS5_IJNSA_ILi0EEESU_SU_EEEEENS5_IJNS4_10UnderscoreESX_SX_EEEEENS4_18SM100_TMA_2SM_LOADENS4_14ComposedLayoutINS4_7SwizzleILi3ELi4ELi3EEENS4_18smem_ptr_flag_bitsILi16EEENSS_INS5_IJNSA_ILi8EEESG_EEENS5_IJSG_SC_EEEEEEEvNS4_8identityES10_S1A_vS1B_EENS_8epilogue10collective18CollectiveEpilogueINS1D_23Sm100TmaWarpSpecializedILi3ELi2ELi32ELb1ELb0EEEJNS5_IJNSA_ILi128EEESG_SG_EEENS5_IJNSS_IS1I_SC_EENSS_INSA_ILi32EEESC_EEEEESI_SJ_SI_SJ_NS1D_6fusion15FusionCallbacksIS1H_NS1O_17LinearCombinationISI_fSI_fLNS_15FloatRoundStyleE2EEES1J_S1N_JEEENS4_5SM1004TMEM4LOAD26SM100_TMEM_LOAD_32dp32b32xENS4_13SM90_TMA_LOADENS11_INS12_ILi2ELi4ELi3EEES15_NSS_INS5_IJS16_S1L_EEENS5_IJS1L_SC_EEEEEEENS4_39AutoVectorizingCopyWithAssumedAlignmentILi128EEENS4_14SM90_TMA_STOREES23_S25_S25_EEEvvEEEEvNT_6ParamsE:
[----:B------:R-:W1:Y:S01]  /*0000*/  LDC R1, c[0x0][0x37c] ;  /* 0x0000df00ff017b82 */ /* 0x000e620000000800 */
[----:B------:R-:W2:Y:S01]  /*0010*/  S2R R97, SR_TID.X ;  /* 0x0000000000617919 */ /* 0x000ea20000002100 */
[----:B------:R-:W3:Y:S06]  /*0020*/  LDCU.64 UR6, c[0x0][0x890] ;  /* 0x00011200ff0677ac */ /* 0x000eec0008000a00 */
[----:B------:R-:W4:Y:S01]  /*0030*/  S2UR UR37, SR_CgaCtaId ;  /* 0x00000000002579c3 */ /* 0x000f220000008800 */
[----:B------:R-:W-:Y:S02]  /*0040*/  PRMT R92, RZ, 0x7610, R92 ;  /* 0x00007610ff5c7816 */ /* 0x000fe4000000005c */
[----:B------:R-:W-:Y:S01]  /*0050*/  ELECT P1, URZ, PT ;  /* 0x0000000000ff782f */ /* 0x000fe20003820000 */
[----:B------:R-:W1:Y:S01]  /*0060*/  LDCU.64 UR46, c[0x0][0x358] ;  /* 0x00006b00ff2e77ac */ /* 0x000e620008000a00 */
[----:B---3--:R-:W-:-:S04]  /*0070*/  UISETP.NE.U32.AND UP0, UPT, UR6, URZ, UPT ;  /* 0x000000ff0600728c */ /* 0x008fc8000bf05070 */
[----:B------:R-:W-:Y:S02]  /*0080*/  UISETP.NE.AND.EX UP0, UPT, UR7, URZ, UPT, UP0 ;  /* 0x000000ff0700728c */ /* 0x000fe4000bf05300 */
[----:B----4-:R-:W-:Y:S02]  /*0090*/  ULOP3.LUT UR5, UR37, 0x1, URZ, 0xc0, !UPT ;  /* 0x0000000125057892 */ /* 0x010fe4000f8ec0ff */
[----:B------:R-:W-:Y:S01]  /*00a0*/  ULOP3.LUT UR4, UR37, 0x1, URZ, 0x3c, !UPT ;  /* 0x0000000125047892 */ /* 0x000fe2000f8e3cff */
[----:B--2---:R-:W-:-:S05]  /*00b0*/  SHF.R.U32.HI R96, RZ, 0x5, R97 ;  /* 0x00000005ff607819 */ /* 0x004fca0000011661 */
[----:B------:R-:W2:Y:S02]  /*00c0*/  SHFL.IDX PT, R0, R96, RZ, 0x1f ;  /* 0x00001fff60007589 */ /* 0x000ea400000e0000 */
[----:B--2---:R-:W-:Y:S01]  /*00d0*/  R2UR UR10, R0 ;  /* 0x00000000000a72ca */ /* 0x004fe200000e0000 */
[----:B-1----:R-:W-:-:S14]  /*00e0*/  BRA.U UP0, `(.L_x_0) ;  /* 0x00000001002c7547 */ /* 0x002fdc000b800000 */
[----:B------:R-:W1:Y:S02]  /*00f0*/  LDCU.64 UR8, c[0x0][0x888] ;  /* 0x00011100ff0877ac */ /* 0x000e640008000a00 */
[----:B-1----:R-:W-:-:S04]  /*0100*/  UISETP.NE.U32.AND UP0, UPT, UR8, URZ, UPT ;  /* 0x000000ff0800728c */ /* 0x002fc8000bf05070 */
[----:B------:R-:W-:-:S09]  /*0110*/  UISETP.NE.AND.EX UP0, UPT, UR9, URZ, UPT, UP0 ;  /* 0x000000ff0900728c */ /* 0x000fd2000bf05300 */
[----:B------:R-:W-:Y:S05]  /*0120*/  BRA.U !UP0, `(.L_x_1) ;  /* 0x0000000108107547 */ /* 0x000fea000b800000 */
[----:B------:R-:W1:Y:S02]  /*0130*/  LDC.64 R2, c[0x0][0x888] ;  /* 0x00022200ff027b82 */ /* 0x000e640000000a00 */
[----:B-1----:R1:W5:Y:S01]  /*0140*/  LDG.E R49, desc[UR46][R2.64] ;  /* 0x0000002e02317981 */ /* 0x002362000c1e1900 */
[----:B------:R-:W-:Y:S01]  /*0150*/  HFMA2 R92, -RZ, RZ, 0, 5.9604644775390625e-08 ;  /* 0x00000001ff5c7431 */ /* 0x000fe200000001ff */
[----:B------:R-:W-:Y:S05]  /*0160*/  BRA `(.L_x_0) ;  /* 0x00000000000c7947 */ /* 0x000fea0003800000 */
.L_x_1:
[----:B------:R-:W1:Y:S01]  /*0170*/  LDCU UR8, c[0x0][0x880] ;  /* 0x00011000ff0877ac */ /* 0x000e620008000800 */
[----:B------:R-:W-:Y:S01]  /*0180*/  HFMA2 R92, -RZ, RZ, 0, 5.9604644775390625e-08 ;  /* 0x00000001ff5c7431 */ /* 0x000fe200000001ff */
[----:B-1----:R-:W-:-:S07]  /*0190*/  MOV R49, UR8 ;  /* 0x0000000800317c02 */ /* 0x002fce0008000f00 */
.L_x_0:
[----:B------:R-:W2:Y:S02]  /*01a0*/  LDCU.64 UR8, c[0x0][0x8b0] ;  /* 0x00011600ff0877ac */ /* 0x000ea40008000a00 */
[----:B--2---:R-:W-:-:S04]  /*01b0*/  UISETP.NE.U32.AND UP0, UPT, UR8, URZ, UPT ;  /* 0x000000ff0800728c */ /* 0x004fc8000bf05070 */
[----:B------:R-:W-:-:S09]  /*01c0*/  UISETP.NE.AND.EX UP0, UPT, UR9, URZ, UPT, UP0 ;  /* 0x000000ff0900728c */ /* 0x000fd2000bf05300 */
[----:B------:R-:W-:Y:S05]  /*01d0*/  BRA.U UP0, `(.L_x_2) ;  /* 0x0000000100247547 */ /* 0x000fea000b800000 */
[----:B------:R-:W2:Y:S02]  /*01e0*/  LDCU.64 UR8, c[0x0][0x8a8] ;  /* 0x00011500ff0877ac */ /* 0x000ea40008000a00 */
[----:B--2---:R-:W-:-:S04]  /*01f0*/  UISETP.NE.U32.AND UP0, UPT, UR8, URZ, UPT ;  /* 0x000000ff0800728c */ /* 0x004fc8000bf05070 */
[----:B------:R-:W-:-:S09]  /*0200*/  UISETP.NE.AND.EX UP0, UPT, UR9, URZ, UPT, UP0 ;  /* 0x000000ff0900728c */ /* 0x000fd2000bf05300 */
[----:B------:R-:W-:Y:S05]  /*0210*/  BRA.U !UP0, `(.L_x_3) ;  /* 0x00000001080c7547 */ /* 0x000fea000b800000 */
[----:B-1----:R-:W1:Y:S02]  /*0220*/  LDC.64 R2, c[0x0][0x8a8] ;  /* 0x00022a00ff027b82 */ /* 0x002e640000000a00 */
[----:B-1----:R2:W5:Y:S01]  /*0230*/  LDG.E R47, desc[UR46][R2.64] ;  /* 0x0000002e022f7981 */ /* 0x002562000c1e1900 */
[----:B------:R-:W-:Y:S05]  /*0240*/  BRA `(.L_x_2) ;  /* 0x0000000000087947 */ /* 0x000fea0003800000 */
.L_x_3:
[----:B------:R-:W2:Y:S02]  /*0250*/  LDCU UR8, c[0x0][0x8a0] ;  /* 0x00011400ff0877ac */ /* 0x000ea40008000800 */
[----:B--2---:R-:W-:Y:S02]  /*0260*/  MOV R47, UR8 ;  /* 0x00000008002f7c02 */ /* 0x004fe40008000f00 */
.L_x_2:
[----:B------:R-:W-:Y:S01]  /*0270*/  IMAD.U32 R0, RZ, RZ, UR10 ;  /* 0x0000000aff007e24 */ /* 0x000fe2000f8e00ff */
[----:B------:R-:W-:Y:S04]  /*0280*/  BSSY.RECONVERGENT B0, `(.L_x_4) ;  /* 0x000000c000007945 */ /* 0x000fe80003800200 */
[C---:B------:R-:W-:Y:S02]  /*0290*/  ISETP.NE.OR P2, PT, R0.reuse, 0x1, !P1 ;  /* 0x000000010000780c */ /* 0x040fe40004f45670 */
[----:B------:R-:W-:-:S11]  /*02a0*/  ISETP.NE.OR P0, PT, R0, 0x3, !P1 ;  /* 0x000000030000780c */ /* 0x000fd60004f05670 */
[----:B------:R-:W-:Y:S05]  /*02b0*/  @P2 BRA `(.L_x_5) ;  /* 0x0000000000202947 */ /* 0x000fea0003800000 */
[----:B------:R-:W3:Y:S02]  /*02c0*/  LDCU.64 UR8, c[0x0][0x348] ;  /* 0x00006900ff0877ac */ /* 0x000ee40008000a00 */
[----:B---3--:R-:W-:Y:S02]  /*02d0*/  UIADD3 UR12, UP1, UPT, UR8, 0x80, URZ ;  /* 0x00000080080c7890 */ /* 0x008fe4000ff3e0ff */
[----:B------:R-:W-:Y:S02]  /*02e0*/  UIADD3 UR8, UP0, UPT, UR8, 0x180, URZ ;  /* 0x0000018008087890 */ /* 0x000fe4000ff1e0ff */
[----:B------:R-:W-:Y:S02]  /*02f0*/  UIADD3.X UR13, UPT, UPT, URZ, UR9, URZ, UP1, !UPT ;  /* 0x00000009ff0d7290 */ /* 0x000fe40008ffe4ff */
[----:B------:R-:W-:-:S07]  /*0300*/  UIADD3.X UR9, UPT, UPT, URZ, UR9, URZ, UP0, !UPT ;  /* 0x00000009ff097290 */ /* 0x000fce00087fe4ff */
[----:B------:R3:W-:Y:S02]  /*0310*/  UTMACCTL.PF [UR12] ;  /* 0x000000000c0079b9 */ /* 0x0007e40008040000 */
[----:B------:R3:W-:Y:S02]  /*0320*/  UTMACCTL.PF [UR8] ;  /* 0x00000000080079b9 */ /* 0x0007e40008040000 */
[----:B---3--:R-:W-:Y:S01]  /*0330*/  NOP ;  /* 0x0000000000007918 */ /* 0x008fe20000000000 */
.L_x_5:
[----:B------:R-:W-:Y:S05]  /*0340*/  BSYNC.RECONVERGENT B0 ;  /* 0x0000000000007941 */ /* 0x000fea0003800200 */
.L_x_4:
[----:B------:R-:W-:Y:S04]  /*0350*/  BSSY.RECONVERGENT B0, `(.L_x_6) ;  /* 0x000000a000007945 */ /* 0x000fe80003800200 */
        /* <DEDUP_REMOVED lines=9> */
.L_x_7:
[----:B------:R-:W-:Y:S05]  /*03f0*/  BSYNC.RECONVERGENT B0 ;  /* 0x0000000000007941 */ /* 0x000fea0003800200 */
.L_x_6:
[----:B------:R-:W3:Y:S01]  /*0400*/  LDCU.64 UR8, c[0x0][0x888] ;  /* 0x00011100ff0877ac */ /* 0x000ee20008000a00 */
[----:B------:R-:W-:Y:S02]  /*0410*/  UISETP.EQ.U32.AND UP1, UPT, UR6, URZ, UPT ;  /* 0x000000ff0600728c */ /* 0x000fe4000bf22070 */
[----:B------:R-:W-:Y:S02]  /*0420*/  UPLOP3.LUT UP5, UPT, UPT, UPT, UPT, 0x80, 0x8 ;  /* 0x000000000008789c */ /* 0x000fe40003faf070 */
[----:B---3--:R-:W-:-:S04]  /*0430*/  UISETP.NE.U32.AND UP0, UPT, UR8, URZ, UPT ;  /* 0x000000ff0800728c */ /* 0x008fc8000bf05070 */
[----:B------:R-:W-:-:S04]  /*0440*/  UISETP.NE.AND.EX UP0, UPT, UR9, URZ, UPT, UP0 ;  /* 0x000000ff0900728c */ /* 0x000fc8000bf05300 */
[----:B------:R-:W-:-:S04]  /*0450*/  UISETP.EQ.OR.EX UP2, UPT, UR7, URZ, !UP0, UP1 ;  /* 0x000000ff0700728c */ /* 0x000fc8000c742710 */
[----:B------:R-:W-:-:S05]  /*0460*/  UP2UR UR53, UPR, URZ, 0x4 ;  /* 0x00000004ff357883 */ /* 0x000fca0008000000 */
[----:B------:R-:W-:Y:S07]  /*0470*/  BRA.U !UP2, `(.L_x_8) ;  /* 0x000000010a207547 */ /* 0x000fee000b800000 */
[----:B------:R-:W-:Y:S01]  /*0480*/  UISETP.NE.U32.AND UP2, UPT, UR6, URZ, UPT ;  /* 0x000000ff0600728c */ /* 0x000fe2000bf45070 */
[----:B-----5:R-:W-:Y:S01]  /*0490*/  FSETP.NEU.AND P0, PT, R49, RZ, PT ;  /* 0x000000ff3100720b */ /* 0x020fe20003f0d000 */
[----:B------:R-:W-:Y:S02]  /*04a0*/  USEL UR6, URZ, 0xffffffff, UP0 ;  /* 0xffffffffff067887 */ /* 0x000fe40008000000 */
[----:B------:R-:W-:-:S10]  /*04b0*/  UISETP.NE.AND.EX UP2, UPT, UR7, URZ, UPT, UP2 ;  /* 0x000000ff0700728c */ /* 0x000fd4000bf45320 */
[----:B------:R-:W-:Y:S01]  /*04c0*/  VOTEU.ANY UP1, P0 ;  /* 0x0000000000ff7886 */ /* 0x000fe20000020100 */
[----:B------:R-:W-:-:S04]  /*04d0*/  @!UP2 USEL UR6, URZ, 0xffffffff, UP1 ;  /* 0xffffffffff06a887 */ /* 0x000fc80008800000 */
[----:B------:R-:W-:-:S04]  /*04e0*/  ULOP3.LUT UR6, UR6, 0x1, URZ, 0xc0, !UPT ;  /* 0x0000000106067892 */ /* 0x000fc8000f8ec0ff */
[----:B------:R-:W-:-:S11]  /*04f0*/  UISETP.NE.U32.AND UP5, UPT, UR6, 0x1, UPT ;  /* 0x000000010600788c */ /* 0x000fd6000bfa5070 */
.L_x_8:
[----:B------:R-:W3:Y:S01]  /*0500*/  SHFL.IDX PT, R0, R96, RZ, 0x1f ;  /* 0x00001fff60007589 */ /* 0x000ee200000e0000 */
[----:B------:R-:W-:-:S04]  /*0510*/  UISETP.NE.AND UP1, UPT, UR10, 0x2, UPT ;  /* 0x000000020a00788c */ /* 0x000fc8000bf25270 */
[----:B------:R-:W-:Y:S02]  /*0520*/  UISETP.EQ.AND UP2, UPT, UR5, URZ, !UP1 ;  /* 0x000000ff0500728c */ /* 0x000fe4000cf42270 */
[----:B------:R-:W-:-:S04]  /*0530*/  USEL UR7, URZ, 0x1, UP1 ;  /* 0x00000001ff077887 */ /* 0x000fc80008800000 */
[----:B------:R-:W-:Y:S02]  /*0540*/  PLOP3.LUT P5, PT, P1, PT, UP2, 0x80, 0x8 ;  /* 0x000000000008781c */ /* 0x000fe40000faf028 */
[----:B---3--:R-:W-:-:S13]  /*0550*/  ISETP.NE.AND P0, PT, R0, RZ, PT ;  /* 0x000000ff0000720c */ /* 0x008fda0003f05270 */
[----:B------:R-:W-:Y:S05]  /*0560*/  @P0 BRA `(.L_x_9) ;  /* 0x00000000003c0947 */ /* 0x000fea0003800000 */
[----:B------:R-:W-:Y:S01]  /*0570*/  UMOV UR8, 0x400 ;  /* 0x0000040000087882 */ /* 0x000fe20000000000 */
[----:B------:R-:W-:Y:S01]  /*0580*/  UMOV UR6, 0x1 ;  /* 0x0000000100067882 */ /* 0x000fe20000000000 */
[----:B------:R-:W-:Y:S02]  /*0590*/  ULEA UR8, UR37, UR8, 0x18 ;  /* 0x0000000825087291 */ /* 0x000fe4000f8ec0ff */
[----:B------:R-:W-:-:S04]  /*05a0*/  UIADD3 UR12, UPT, UPT, -UR6, 0x100000, URZ ;  /* 0x00100000060c7890 */ /* 0x000fc8000fffe1ff */
[----:B------:R-:W-:Y:S02]  /*05b0*/  USHF.L.U32 UR13, UR12, 0xb, URZ ;  /* 0x0000000b0c0d7899 */ /* 0x000fe400080006ff */
[----:B------:R-:W-:Y:S01]  /*05c0*/  USHF.L.U32 UR12, UR12, 0x1, URZ ;  /* 0x000000010c0c7899 */ /* 0x000fe200080006ff */
[----:B------:R-:W-:Y:S01]  /*05d0*/  ELECT P0, URZ, PT ;  /* 0x0000000000ff782f */ /* 0x000fe20003800000 */
[----:B------:R-:W3:Y:S10]  /*05e0*/  FENCE.VIEW.ASYNC.S ;  /* 0x00000000000073c6 */ /* 0x000ef40000000000 */
[----:B---3--:R3:W4:Y:S01]  /*05f0*/  SYNCS.EXCH.64 URZ, [UR8], UR12 ;  /* 0x0000000c08ff75b2 */ /* 0x0087220008000100 */
[----:B------:R3:W1:Y:S01]  /*0600*/  SYNCS.EXCH.64 URZ, [UR8+0x18], UR12 ;  /* 0x0000180c08ff75b2 */ /* 0x0006620008000100 */
[----:B------:R3:W1:Y:S01]  /*0610*/  SYNCS.EXCH.64 URZ, [UR8+0x8], UR12 ;  /* 0x0000080c08ff75b2 */ /* 0x0006620008000100 */
[----:B------:R3:W1:Y:S01]  /*0620*/  SYNCS.EXCH.64 URZ, [UR8+0x20], UR12 ;  /* 0x0000200c08ff75b2 */ /* 0x0006620008000100 */
[----:B------:R3:W1:Y:S01]  /*0630*/  SYNCS.EXCH.64 URZ, [UR8+0x10], UR12 ;  /* 0x0000100c08ff75b2 */ /* 0x0006620008000100 */
[----:B------:R3:W1:Y:S01]  /*0640*/  SYNCS.EXCH.64 URZ, [UR8+0x28], UR12 ;  /* 0x0000280c08ff75b2 */ /* 0x0006620008000100 */
[----:B------:R-:W-:Y:S01]  /*0650*/  NOP ;  /* 0x0000000000007918 */ /* 0x000fe20000000000 */
.L_x_9:
[----:B------:R-:W2:Y:S01]  /*0660*/  SHFL.IDX PT, R0, R96, RZ, 0x1f ;  /* 0x00001fff60007589 */ /* 0x000ea200000e0000 */
[----:B------:R-:W-:Y:S01]  /*0670*/  NOP ;  /* 0x0000000000007918 */ /* 0x000fe20000000000 */
[----:B--2---:R-:W-:-:S13]  /*0680*/  ISETP.NE.AND P0, PT, R0, 0x1, PT ;  /* 0x000000010000780c */ /* 0x004fda0003f05270 */
[----:B------:R-:W-:Y:S05]  /*0690*/  @P0 BRA `(.L_x_10) ;  /* 0x00000000004c0947 */ /* 0x000fea0003800000 */
[----:B------:R-:W-:Y:S01]  /*06a0*/  UMOV UR9, 0x400 ;  /* 0x0000040000097882 */ /* 0x000fe20000000000 */
[----:B---3--:R-:W-:Y:S01]  /*06b0*/  UMOV UR8, 0x20 ;  /* 0x0000002000087882 */ /* 0x008fe20000000000 */
[----:B------:R-:W-:Y:S01]  /*06c0*/  UMOV UR6, 0x80 ;  /* 0x0000008000067882 */ /* 0x000fe20000000000 */
[----:B------:R-:W-:Y:S02]  /*06d0*/  ULEA UR9, UR37, UR9, 0x18 ;  /* 0x0000000925097291 */ /* 0x000fe4000f8ec0ff */
[----:B------:R-:W-:-:S04]  /*06e0*/  UIADD3 UR12, UPT, UPT, -UR8, 0x100000, URZ ;  /* 0x00100000080c7890 */ /* 0x000fc8000fffe1ff */
[----:B------:R-:W-:Y:S02]  /*06f0*/  USHF.L.U32 UR13, UR12, 0xb, URZ ;  /* 0x0000000b0c0d7899 */ /* 0x000fe400080006ff */
[----:B------:R-:W-:Y:S02]  /*0700*/  USHF.L.U32 UR12, UR12, 0x1, URZ ;  /* 0x000000010c0c7899 */ /* 0x000fe400080006ff */
[----:B------:R-:W-:-:S04]  /*0710*/  UIADD3 UR14, UPT, UPT, -UR6, 0x100000, URZ ;  /* 0x00100000060e7890 */ /* 0x000fc8000fffe1ff */
[----:B------:R-:W-:Y:S02]  /*0720*/  USHF.L.U32 UR15, UR14, 0xb, URZ ;  /* 0x0000000b0e0f7899 */ /* 0x000fe400080006ff */
[----:B------:R-:W-:Y:S01]  /*0730*/  USHF.L.U32 UR14, UR14, 0x1, URZ ;  /* 0x000000010e0e7899 */ /* 0x000fe200080006ff */
[----:B------:R-:W-:Y:S01]  /*0740*/  ELECT P0, URZ, PT ;  /* 0x0000000000ff782f */ /* 0x000fe20003800000 */
[----:B------:R-:W2:Y:S02]  /*0750*/  FENCE.VIEW.ASYNC.S ;  /* 0x00000000000073c6 */ /* 0x000ea40000000000 */
[----:B--2---:R2:W3:Y:S08]  /*0760*/  SYNCS.EXCH.64 URZ, [UR9+0x30], UR12 ;  /* 0x0000300c09ff75b2 */ /* 0x0044f00008000100 */
[----:B------:R2:W1:Y:S01]  /*0770*/  SYNCS.EXCH.64 URZ, [UR9+0x48], UR14 ;  /* 0x0000480e09ff75b2 */ /* 0x0004620008000100 */
[----:B------:R2:W1:Y:S01]  /*0780*/  SYNCS.EXCH.64 URZ, [UR9+0x38], UR12 ;  /* 0x0000380c09ff75b2 */ /* 0x0004620008000100 */
[----:B------:R2:W1:Y:S01]  /*0790*/  SYNCS.EXCH.64 URZ, [UR9+0x50], UR14 ;  /* 0x0000500e09ff75b2 */ /* 0x0004620008000100 */
[----:B------:R2:W1:Y:S01]  /*07a0*/  SYNCS.EXCH.64 URZ, [UR9+0x40], UR12 ;  /* 0x0000400c09ff75b2 */ /* 0x0004620008000100 */
[----:B------:R2:W1:Y:S01]  /*07b0*/  SYNCS.EXCH.64 URZ, [UR9+0x58], UR14 ;  /* 0x0000580e09ff75b2 */ /* 0x0004620008000100 */
[----:B------:R-:W-:Y:S01]  /*07c0*/  NOP ;  /* 0x0000000000007918 */ /* 0x000fe20000000000 */
.L_x_10:
[----:B------:R-:W4:Y:S01]  /*07d0*/  SHFL.IDX PT, R0, R96, RZ, 0x1f ;  /* 0x00001fff60007589 */ /* 0x000f2200000e0000 */
[----:B------:R-:W-:Y:S01]  /*07e0*/  NOP ;  /* 0x0000000000007918 */ /* 0x000fe20000000000 */
[----:B----4-:R-:W-:-:S13]  /*07f0*/  ISETP.NE.AND P0, PT, R0, 0x3, PT ;  /* 0x000000030000780c */ /* 0x010fda0003f05270 */
[----:B------:R-:W-:Y:S05]  /*0800*/  @P0 BRA `(.L_x_11) ;  /* 0x00000000002c0947 */ /* 0x000fea0003800000 */
[----:B---3--:R-:W-:Y:S01]  /*0810*/  UMOV UR8, 0x400 ;  /* 0x0000040000087882 */ /* 0x008fe20000000000 */
[----:B------:R-:W-:Y:S01]  /*0820*/  UMOV UR6, 0x20 ;  /* 0x0000002000067882 */ /* 0x000fe20000000000 */
[----:B------:R-:W-:Y:S02]  /*0830*/  ULEA UR8, UR37, UR8, 0x18 ;  /* 0x0000000825087291 */ /* 0x000fe4000f8ec0ff */
[----:B--2---:R-:W-:-:S04]  /*0840*/  UIADD3 UR12, UPT, UPT, -UR6, 0x100000, URZ ;  /* 0x00100000060c7890 */ /* 0x004fc8000fffe1ff */
[----:B------:R-:W-:Y:S02]  /*0850*/  USHF.L.U32 UR13, UR12, 0xb, URZ ;  /* 0x0000000b0c0d7899 */ /* 0x000fe400080006ff */
[----:B------:R-:W-:Y:S01]  /*0860*/  USHF.L.U32 UR12, UR12, 0x1, URZ ;  /* 0x000000010c0c7899 */ /* 0x000fe200080006ff */
[----:B------:R-:W-:Y:S01]  /*0870*/  ELECT P0, URZ, PT ;  /* 0x0000000000ff782f */ /* 0x000fe20003800000 */
[----:B------:R-:W2:Y:S10]  /*0880*/  FENCE.VIEW.ASYNC.S ;  /* 0x00000000000073c6 */ /* 0x000eb40000000000 */
[----:B--2---:R4:W2:Y:S01]  /*0890*/  SYNCS.EXCH.64 URZ, [UR8+0x60], UR12 ;  /* 0x0000600c08ff75b2 */ /* 0x0048a20008000100 */
[----:B------:R4:W3:Y:S02]  /*08a0*/  SYNCS.EXCH.64 URZ, [UR8+0x68], UR12 ;  /* 0x0000680c08ff75b2 */ /* 0x0008e40008000100 */
[----:B----4-:R-:W-:Y:S01]  /*08b0*/  NOP ;  /* 0x0000000000007918 */ /* 0x010fe20000000000 */
.L_x_11:
[----:B------:R-:W4:Y:S01]  /*08c0*/  SHFL.IDX PT, R0, R96, RZ, 0x1f ;  /* 0x00001fff60007589 */ /* 0x000f2200000e0000 */
[----:B------:R-:W-:Y:S01]  /*08d0*/  NOP ;  /* 0x0000000000007918 */ /* 0x000fe20000000000 */
[----:B----4-:R-:W-:-:S13]  /*08e0*/  ISETP.NE.AND P0, PT, R0, 0x4, PT ;  /* 0x000000040000780c */ /* 0x010fda0003f05270 */
[----:B------:R-:W-:Y:S05]  /*08f0*/  @P0 BRA `(.L_x_12) ;  /* 0x0000000000480947 */ /* 0x000fea0003800000 */
[----:B--2---:R-:W-:Y:S01]  /*0900*/  UMOV UR9, 0x1e0 ;  /* 0x000001e000097882 */ /* 0x004fe20000000000 */
[----:B---3--:R-:W-:Y:S01]  /*0910*/  UMOV UR8, 0x400 ;  /* 0x0000040000087882 */ /* 0x008fe20000000000 */
[----:B------:R-:W-:Y:S01]  /*0920*/  USEL UR9, UR9, 0x1a0, UP5 ;  /* 0x000001a009097887 */ /* 0x000fe2000a800000 */
        /* <DEDUP_REMOVED lines=10> */
[----:B--2---:R4:W2:Y:S08]  /*09d0*/  SYNCS.EXCH.64 URZ, [UR8+0x70], UR12 ;  /* 0x0000700c08ff75b2 */ /* 0x0048b00008000100 */
[----:B------:R4:W3:Y:S01]  /*09e0*/  SYNCS.EXCH.64 URZ, [UR8+0x80], UR14 ;  /* 0x0000800e08ff75b2 */ /* 0x0008e20008000100 */
[----:B------:R4:W1:Y:S01]  /*09f0*/  SYNCS.EXCH.64 URZ, [UR8+0x78], UR12 ;  /* 0x0000780c08ff75b2 */ /* 0x0008620008000100 */
[----:B------:R4:W1:Y:S02]  /*0a00*/  SYNCS.EXCH.64 URZ, [UR8+0x88], UR14 ;  /* 0x0000880e08ff75b2 */ /* 0x0008640008000100 */
[----:B----4-:R-:W-:Y:S01]  /*0a10*/  NOP ;  /* 0x0000000000007918 */ /* 0x010fe20000000000 */
.L_x_12:
[----:B------:R-:W4:Y:S01]  /*0a20*/  SHFL.IDX PT, R0, R96, RZ, 0x1f ;  /* 0x00001fff60007589 */ /* 0x000f2200000e0000 */
[----:B------:R-:W-:Y:S01]  /*0a30*/  NOP ;  /* 0x0000000000007918 */ /* 0x000fe20000000000 */
[----:B----4-:R-:W-:-:S13]  /*0a40*/  ISETP.NE.AND P0, PT, R0, 0x5, PT ;  /* 0x000000050000780c */ /* 0x010fda0003f05270 */
[----:B------:R-:W-:Y:S05]  /*0a50*/  @P0 BRA `(.L_x_13) ;  /* 0x0000000000540947 */ /* 0x000fea0003800000 */
[----:B--2---:R-:W-:Y:S01]  /*0a60*/  UMOV UR9, 0x400 ;  /* 0x0000040000097882 */ /* 0x004fe20000000000 */
        /* <DEDUP_REMOVED lines=14> */
[----:B------:R4:W1:Y:S01]  /*0b50*/  SYNCS.EXCH.64 URZ, [UR9+0xb8], UR14 ;  /* 0x0000b80e09ff75b2 */ /* 0x0008620008000100 */
[----:B------:R4:W1:Y:S01]  /*0b60*/  SYNCS.EXCH.64 URZ, [UR9+0xa0], UR12 ;  /* 0x0000a00c09ff75b2 */ /* 0x0008620008000100 */
[----:B------:R4:W1:Y:S01]  /*0b70*/  SYNCS.EXCH.64 URZ, [UR9+0xc0], UR14 ;  /* 0x0000c00e09ff75b2 */ /* 0x0008620008000100 */
[----:B------:R4:W1:Y:S01]  /*0b80*/  SYNCS.EXCH.64 URZ, [UR9+0xa8], UR12 ;  /* 0x0000a80c09ff75b2 */ /* 0x0008620008000100 */
[----:B------:R4:W1:Y:S02]  /*0b90*/  SYNCS.EXCH.64 URZ, [UR9+0xc8], UR14 ;  /* 0x0000c80e09ff75b2 */ /* 0x0008640008000100 */
[----:B----4-:R-:W-:Y:S01]  /*0ba0*/  NOP ;  /* 0x0000000000007918 */ /* 0x010fe20000000000 */
.L_x_13:
[----:B------:R-:W4:Y:S01]  /*0bb0*/  SHFL.IDX PT, R0, R96, RZ, 0x1f ;  /* 0x00001fff60007589 */ /* 0x000f2200000e0000 */
[----:B------:R-:W-:Y:S01]  /*0bc0*/  ISETP.NE.OR P1, PT, RZ, UR10, !P1 ;  /* 0x0000000aff007c0c */ /* 0x000fe2000cf25670 */
        /* <DEDUP_REMOVED lines=12> */
[----:B------:R4:W3:Y:S01]  /*0c90*/  SYNCS.EXCH.64 URZ, [UR8+0xe0], UR12 ;  /* 0x0000e00c08ff75b2 */ /* 0x0008e20008000100 */
[----:B------:R4:W1:Y:S01]  /*0ca0*/  SYNCS.EXCH.64 URZ, [UR8+0xd8], UR12 ;  /* 0x0000d80c08ff75b2 */ /* 0x0008620008000100 */
[----:B------:R4:W1:Y:S02]  /*0cb0*/  SYNCS.EXCH.64 URZ, [UR8+0xe8], UR12 ;  /* 0x0000e80c08ff75b2 */ /* 0x0008640008000100 */
[----:B----4-:R-:W-:Y:S01]  /*0cc0*/  NOP ;  /* 0x0000000000007918 */ /* 0x010fe20000000000 */
.L_x_14:
[----:B------:R-:W-:Y:S01]  /*0cd0*/  VOTEU.ALL UP1, P1 ;  /* 0x0000000000ff7886 */ /* 0x000fe20000820000 */
[----:B---3--:R-:W3:Y:S01]  /*0ce0*/  LDCU UR8, c[0x0][0x36c] ;  /* 0x00006d80ff0877ac */ /* 0x008ee20008000800 */
[----:B------:R-:W-:Y:S01]  /*0cf0*/  NOP ;  /* 0x0000000000007918 */ /* 0x000fe20000000000 */
[----:B------:R-:W-:Y:S01]  /*0d00*/  LOP3.LUT R10, R97, 0x1f, RZ, 0xc0, !PT ;  /* 0x0000001f610a7812 */ /* 0x000fe200078ec0ff */
[----:B--2---:R-:W-:Y:S01]  /*0d10*/  UMOV UR12, 0x20 ;  /* 0x00000020000c7882 */ /* 0x004fe20000000000 */
[----:B------:R-:W-:Y:S01]  /*0d20*/  @!UP1 UMOV UR6, 0x400 ;  /* 0x0000040000069882 */ /* 0x000fe20000000000 */
[----:B------:R-:W-:-:S04]  /*0d30*/  @!UP1 UIADD3 UR12, UPT, UPT, -UR12, 0x100000, URZ ;  /* 0x001000000c0c9890 */ /* 0x000fc8000fffe1ff */
[----:B------:R-:W-:Y:S02]  /*0d40*/  @!UP1 USHF.L.U32 UR13, UR12, 0xb, URZ ;  /* 0x0000000b0c0d9899 */ /* 0x000fe400080006ff */
[----:B------:R-:W-:Y:S02]  /*0d50*/  @!UP1 USHF.L.U32 UR12, UR12, 0x1, URZ ;  /* 0x000000010c0c9899 */ /* 0x000fe400080006ff */
[----:B------:R-:W-:Y:S01]  /*0d60*/  @!UP1 ULEA UR6, UR37, UR6, 0x18 ;  /* 0x0000000625069291 */ /* 0x000fe2000f8ec0ff */
[----:B------:R-:W-:Y:S01]  /*0d70*/  VOTEU.ALL UP1, P1 ;  /* 0x0000000000ff7886 */ /* 0x000fe20000820000 */
[----:B------:R-:W-:Y:S01]  /*0d80*/  UISETP.NE.AND UP4, UPT, UR10, URZ, UPT ;  /* 0x000000ff0a00728c */ /* 0x000fe2000bf85270 */
[----:B------:R-:W2:Y:S09]  /*0d90*/  FENCE.VIEW.ASYNC.S ;  /* 0x00000000000073c6 */ /* 0x000eb20000000000 */
[----:B--2---:R2:W4:Y:S01]  /*0da0*/  @!UP1 SYNCS.EXCH.64 URZ, [UR6+0xf0], UR12 ;  /* 0x0000f00c06ff95b2 */ /* 0x0045220008000100 */
[----:B---3--:R-:W-:-:S09]  /*0db0*/  UISETP.EQ.U32.AND UP1, UPT, UR8, 0x1, UPT ;  /* 0x000000010800788c */ /* 0x008fd2000bf22070 */
[----:B------:R-:W-:Y:S05]  /*0dc0*/  BRA.U !UP1, `(.L_x_15) ;  /* 0x0000000109087547 */ /* 0x000fea000b800000 */
[----:B-1--4-:R-:W-:Y:S01]  /*0dd0*/  UCGABAR_ARV ;  /* 0x00000000000079c7 */ /* 0x012fe20008000000 */
[----:B------:R-:W-:Y:S05]  /*0de0*/  BRA `(.L_x_16) ;  /* 0x0000000000047947 */ /* 0x000fea0003800000 */
.L_x_15:
[----:B-1--4-:R-:W-:Y:S01]  /*0df0*/  NOP ;  /* 0x0000000000007918 */ /* 0x012fe20000000000 */
.L_x_16:
[----:B------:R-:W1:Y:S01]  /*0e00*/  S2R R15, SR_CTAID.Y ;  /* 0x00000000000f7919 */ /* 0x000e620000002600 */
[----:B------:R-:W-:-:S05]  /*0e10*/  CS2R.32 R91, SR_CgaSize ;  /* 0x00000000005b7805 */ /* 0x000fca0000008a00 */
[----:B------:R-:W-:-:S05]  /*0e20*/  IMAD R91, R91, -0xa0, RZ ;  /* 0xffffff605b5b7824 */ /* 0x000fca00078e02ff */
[----:B--2---:R-:W-:-:S14]  /*0e30*/  R2UR UR6, R91 ;  /* 0x000000005b0672ca */ /* 0x004fdc00000e0000 */
[----:B------:R-:W2:Y:S01]  /*0e40*/  LDCU UR6, c[0x0][UR6+0x2b4] ;  /* 0x00005680060677ac */ /* 0x000ea20008000800 */
[----:B------:R-:W-:-:S05]  /*0e50*/  CS2R.32 R0, SR_CgaSize ;  /* 0x0000000000007805 */ /* 0x000fca0000008a00 */
[----:B------:R-:W-:-:S06]  /*0e60*/  IMAD R0, R0, -0xa0, RZ ;  /* 0xffffff6000007824 */ /* 0x000fcc00078e02ff */
[----:B------:R-:W3:Y:S01]  /*0e70*/  LDC R0, c[0x0][R0+0x2a4] ;  /* 0x0000a90000007b82 */ /* 0x000ee20000000800 */
[----:B------:R-:W-:Y:S01]  /*0e80*/  PRMT R8, RZ, 0x7610, R8 ;  /* 0x00007610ff087816 */ /* 0x000fe20000000008 */
[----:B------:R-:W4:Y:S01]  /*0e90*/  S2R R9, SR_CTAID.X ;  /* 0x0000000000097919 */ /* 0x000f220000002500 */
[----:B------:R-:W-:-:S05]  /*0ea0*/  CS2R.32 R91, SR_CgaSize ;  /* 0x00000000005b7805 */ /* 0x000fca0000008a00 */
[----:B------:R-:W-:-:S05]  /*0eb0*/  IMAD R91, R91, -0xa0, RZ ;  /* 0xffffff605b5b7824 */ /* 0x000fca00078e02ff */
[----:B------:R-:W-:-:S14]  /*0ec0*/  R2UR UR8, R91 ;  /* 0x000000005b0872ca */ /* 0x000fdc00000e0000 */
[----:B------:R-:W3:Y:S01]  /*0ed0*/  LDCU UR8, c[0x0][UR8+0x2b0] ;  /* 0x00005600080877ac */ /* 0x000ee20008000800 */
[----:B------:R-:W-:Y:S01]  /*0ee0*/  UISETP.NE.AND UP2, UPT, UR10, 0x2, UPT ;  /* 0x000000020a00788c */ /* 0x000fe2000bf45270 */
[----:B------:R-:W2:Y:S01]  /*0ef0*/  LDC R11, c[0x0][0xb24] ;  /* 0x0002c900ff0b7b82 */ /* 0x000ea20000000800 */
[----:B------:R-:W-:-:S05]  /*0f00*/  CS2R.32 R2, SR_CgaSize ;  /* 0x0000000000027805 */ /* 0x000fca0000008a00 */
[----:B------:R-:W-:-:S06]  /*0f10*/  IMAD R2, R2, -0xa0, RZ ;  /* 0xffffff6002027824 */ /* 0x000fcc00078e02ff */
[----:B------:R-:W3:Y:S08]  /*0f20*/  LDC R2, c[0x0][R2+0x2a0] ;  /* 0x0000a80002027b82 */ /* 0x000ef00000000800 */
[----:B------:R-:W3:Y:S01]  /*0f30*/  LDC R40, c[0x0][0xb24] ;  /* 0x0002c900ff287b82 */ /* 0x000ee20000000800 */
[----:B-1----:R-:W-:-:S07]  /*0f40*/  I2FP.F32.U32 R90, R15 ;  /* 0x0000000f005a7245 */ /* 0x002fce0000201000 */
[----:B------:R-:W1:Y:S01]  /*0f50*/  S2UR UR36, SR_CTAID.Z ;  /* 0x00000000002479c3 */ /* 0x000e620000002700 */
[----:B--2---:R-:W-:Y:S01]  /*0f60*/  ISETP.GE.AND P0, PT, R11, 0x1, PT ;  /* 0x000000010b00780c */ /* 0x004fe20003f06270 */
[----:B----4-:R-:W-:Y:S01]  /*0f70*/  IMAD.MOV.U32 R14, RZ, RZ, R9 ;  /* 0x000000ffff0e7224 */ /* 0x010fe200078e0009 */
[----:B------:R-:W-:Y:S01]  /*0f80*/  I2FP.F32.U32 R91, R9 ;  /* 0x00000009005b7245 */ /* 0x000fe20000201000 */
[----:B------:R-:W-:Y:S01]  /*0f90*/  FMUL R90, R90, UR6 ;  /* 0x000000065a5a7c20 */ /* 0x000fe20008400000 */
[----:B------:R-:W2:Y:S03]  /*0fa0*/  LDCU UR6, c[0x0][0xb30] ;  /* 0x00016600ff0677ac */ /* 0x000ea60008000800 */
[----:B---3--:R-:W-:Y:S02]  /*0fb0*/  FMUL R91, R91, UR8 ;  /* 0x000000085b5b7c20 */ /* 0x008fe40008400000 */
[----:B------:R-:W3:Y:S08]  /*0fc0*/  F2I.U32.TRUNC.NTZ R90, R90 ;  /* 0x0000005a005a7305 */ /* 0x000ef0000020f000 */
[----:B------:R-:W4:Y:S01]  /*0fd0*/  F2I.U32.TRUNC.NTZ R91, R91 ;  /* 0x0000005b005b7305 */ /* 0x000f22000020f000 */
[----:B--2---:R-:W-:Y:S01]  /*0fe0*/  UISETP.NE.AND UP3, UPT, UR6, 0x1, UPT ;  /* 0x000000010600788c */ /* 0x004fe2000bf65270 */
[----:B---3--:R-:W-:-:S05]  /*0ff0*/  IADD3 R90, PT, PT, -R90, RZ, RZ ;  /* 0x000000ff5a5a7210 */ /* 0x008fca0007ffe1ff */
[----:B------:R-:W-:Y:S01]  /*1000*/  IMAD R90, R0, R90, R15 ;  /* 0x0000005a005a7224 */ /* 0x000fe200078e020f */
[----:B------:R-:W-:Y:S01]  /*1010*/  PRMT R0, RZ, 0x7610, R0 ;  /* 0x00007610ff007816 */ /* 0x000fe20000000000 */
[----:B----4-:R-:W-:-:S04]  /*1020*/  IMAD.MOV R91, RZ, RZ, -R91 ;  /* 0x000000ffff5b7224 */ /* 0x010fc800078e0a5b */
[----:B------:R-:W-:Y:S01]  /*1030*/  IMAD R91, R2, R91, R9 ;  /* 0x0000005b025b7224 */ /* 0x000fe200078e0209 */
[----:B-1----:R-:W-:Y:S06]  /*1040*/  BRA.U UP4, `(.L_x_17) ;  /* 0x0000000104247547 */ /* 0x002fec000b800000 */
[----:B------:R-:W-:Y:S01]  /*1050*/  ISETP.NE.AND P1, PT, R90, RZ, PT ;  /* 0x000000ff5a00720c */ /* 0x000fe20003f25270 */
[----:B------:R-:W-:Y:S01]  /*1060*/  IMAD.MOV.U32 R0, RZ, RZ, 0x3 ;  /* 0x00000003ff007424 */ /* 0x000fe200078e00ff */
[C---:B------:R-:W-:Y:S02]  /*1070*/  LOP3.LUT R2, R91.reuse, 0xfffffffe, RZ, 0xc0, !PT ;  /* 0xfffffffe5b027812 */ /* 0x040fe400078ec0ff */
[----:B------:R-:W-:Y:S02]  /*1080*/  ISETP.LT.U32.OR P1, PT, R91, 0x2, !P1 ;  /* 0x000000025b00780c */ /* 0x000fe40004f21470 */
[----:B------:R-:W-:Y:S02]  /*1090*/  SHF.L.U32 R0, R0, R2, RZ ;  /* 0x0000000200007219 */ /* 0x000fe400000006ff */
[----:B------:R-:W-:Y:S02]  /*10a0*/  SEL R4, RZ, 0x1, !P1 ;  /* 0x00000001ff047807 */ /* 0x000fe40004800000 */
[----:B------:R-:W-:-:S05]  /*10b0*/  SEL R3, RZ, 0x2, !P1 ;  /* 0x00000002ff037807 */ /* 0x000fca0004800000 */
[----:B------:R-:W-:-:S05]  /*10c0*/  IMAD.IADD R3, R4, 0x1, R3 ;  /* 0x0000000104037824 */ /* 0x000fca00078e0203 */
[----:B------:R-:W-:Y:S02]  /*10d0*/  PRMT R8, R3, 0x7610, R8 ;  /* 0x0000761003087816 */ /* 0x000fe40000000008 */
.L_x_17:
[----:B------:R-:W-:Y:S05]  /*10e0*/  @!P0 BRA `(.L_x_18) ;  /* 0x0000000000b88947 */ /* 0x000fea0003800000 */
[----:B------:R-:W1:Y:S01]  /*10f0*/  LDC.64 R4, c[0x0][0xb18] ;  /* 0x0002c600ff047b82 */ /* 0x000e620000000a00 */
[----:B------:R-:W-:-:S07]  /*1100*/  ISETP.NE.AND P0, PT, R11, 0x1, PT ;  /* 0x000000010b00780c */ /* 0x000fce0003f05270 */
[----:B------:R-:W2:Y:S08]  /*1110*/  LDC R14, c[0x0][0xb0c] ;  /* 0x0002c300ff0e7b82 */ /* 0x000eb00000000800 */
[----:B------:R-:W3:Y:S08]  /*1120*/  LDC R16, c[0x0][0x370] ;  /* 0x0000dc00ff107b82 */ /* 0x000ef00000000800 */
[----:B------:R-:W4:Y:S01]  /*1130*/  LDC R13, c[0x0][0x374] ;  /* 0x0000dd00ff0d7b82 */ /* 0x000f220000000800 */
[----:B-1----:R-:W-:-:S07]  /*1140*/  ISETP.NE.AND P1, PT, R4, 0x1, PT ;  /* 0x000000010400780c */ /* 0x002fce0003f25270 */
[----:B------:R-:W3:Y:S01]  /*1150*/  LDC.64 R6, c[0x0][0xb10] ;  /* 0x0002c400ff067b82 */ /* 0x000ee20000000a00 */
[----:B--2---:R-:W-:-:S07]  /*1160*/  ISETP.NE.AND P2, PT, R14, 0x1, PT ;  /* 0x000000010e00780c */ /* 0x004fce0003f45270 */
[----:B------:R-:W1:Y:S08]  /*1170*/  LDC R12, c[0x0][0xb20] ;  /* 0x0002c800ff0c7b82 */ /* 0x000e700000000800 */
[----:B------:R-:W2:Y:S01]  /*1180*/  LDC.64 R2, c[0x0][0xb28] ;  /* 0x0002ca00ff027b82 */ /* 0x000ea20000000a00 */
[----:B----4-:R-:W-:-:S04]  /*1190*/  IMAD.HI.U32 R17, R13, R5, RZ ;  /* 0x000000050d117227 */ /* 0x010fc800078e00ff */
[----:B------:R-:W-:-:S04]  /*11a0*/  IMAD.HI.U32 R5, R15, R5, RZ ;  /* 0x000000050f057227 */ /* 0x000fc800078e00ff */
[----:B---3--:R-:W-:-:S05]  /*11b0*/  IMAD.HI.U32 R18, R16, R6, RZ ;  /* 0x0000000610127227 */ /* 0x008fca00078e00ff */
[-C--:B------:R-:W-:Y:S01]  /*11c0*/  @P2 SHF.R.U32.HI R16, RZ, R7.reuse, R18 ;  /* 0x00000007ff102219 */ /* 0x080fe20000011612 */
[----:B------:R-:W-:Y:S01]  /*11d0*/  IMAD.HI.U32 R18, R9, R6, RZ ;  /* 0x0000000609127227 */ /* 0x000fe200078e00ff */
[-C--:B-1----:R-:W-:Y:S02]  /*11e0*/  @P1 SHF.R.U32.HI R13, RZ, R12.reuse, R17 ;  /* 0x0000000cff0d1219 */ /* 0x082fe40000011611 */
[----:B------:R-:W-:Y:S02]  /*11f0*/  SHF.R.U32.HI R5, RZ, R12, R5 ;  /* 0x0000000cff057219 */ /* 0x000fe40000011605 */
[----:B------:R-:W-:Y:S02]  /*1200*/  SHF.R.U32.HI R18, RZ, R7, R18 ;  /* 0x00000007ff127219 */ /* 0x000fe40000011612 */
[----:B------:R-:W-:Y:S01]  /*1210*/  SEL R5, R15, R5, !P1 ;  /* 0x000000050f057207 */ /* 0x000fe20004800000 */
[----:B--2---:R-:W-:Y:S01]  /*1220*/  IMAD.HI.U32 R17, R13, R2, RZ ;  /* 0x000000020d117227 */ /* 0x004fe200078e00ff */
[----:B------:R-:W-:-:S03]  /*1230*/  SEL R18, R9, R18, !P2 ;  /* 0x0000001209127207 */ /* 0x000fc60005000000 */
[----:B------:R-:W-:Y:S01]  /*1240*/  IMAD.HI.U32 R6, R16, R2, RZ ;  /* 0x0000000210067227 */ /* 0x000fe200078e00ff */
[----:B------:R-:W-:-:S04]  /*1250*/  @P0 SHF.R.U32.HI R13, RZ, R3, R17 ;  /* 0x00000003ff0d0219 */ /* 0x000fc80000011611 */
[----:B------:R-:W-:Y:S01]  /*1260*/  @P0 SHF.R.U32.HI R16, RZ, R3, R6 ;  /* 0x00000003ff100219 */ /* 0x000fe20000011606 */
[----:B------:R-:W-:-:S04]  /*1270*/  IMAD R13, R13, R11, RZ ;  /* 0x0000000b0d0d7224 */ /* 0x000fc800078e02ff */
[----:B------:R-:W-:Y:S01]  /*1280*/  IMAD R6, R16, R11, RZ ;  /* 0x0000000b10067224 */ /* 0x000fe200078e02ff */
[----:B------:R-:W-:-:S04]  /*1290*/  ISETP.GE.AND P1, PT, R5, R13, PT ;  /* 0x0000000d0500720c */ /* 0x000fc80003f26270 */
[----:B------:R-:W-:Y:S01]  /*12a0*/  ISETP.GE.OR P1, PT, R18, R6, P1 ;  /* 0x000000061200720c */ /* 0x000fe20000f26670 */
[----:B------:R-:W-:-:S05]  /*12b0*/  IMAD.HI.U32 R6, R5, R2, RZ ;  /* 0x0000000205067227 */ /* 0x000fca00078e00ff */
[----:B------:R-:W-:-:S04]  /*12c0*/  SHF.R.U32.HI R6, RZ, R3, R6 ;  /* 0x00000003ff067219 */ /* 0x000fc80000011606 */
[----:B------:R-:W-:-:S03]  /*12d0*/  SEL R6, R5, R6, !P0 ;  /* 0x0000000605067207 */ /* 0x000fc60004000000 */
[----:B------:R-:W-:Y:S01]  /*12e0*/  @!P1 IMAD.HI.U32 R7, R18, R2, RZ ;  /* 0x0000000212079227 */ /* 0x000fe200078e00ff */
[----:B------:R-:W-:-:S04]  /*12f0*/  IADD3 R2, PT, PT, -R6, RZ, RZ ;  /* 0x000000ff06027210 */ /* 0x000fc80007ffe1ff */
[----:B------:R-:W-:Y:S01]  /*1300*/  @!P1 SHF.R.U32.HI R3, RZ, R3, R7 ;  /* 0x00000003ff039219 */ /* 0x000fe20000011607 */
[----:B------:R-:W-:Y:S01]  /*1310*/  IMAD R2, R11, R2, R5 ;  /* 0x000000020b027224 */ /* 0x000fe200078e0205 */
[----:B------:R-:W-:Y:S02]  /*1320*/  IADD3 R7, PT, PT, -R5, RZ, RZ ;  /* 0x000000ff05077210 */ /* 0x000fe40007ffe1ff */
[----:B------:R-:W-:-:S03]  /*1330*/  @!P1 SEL R3, R18, R3, !P0 ;  /* 0x0000000312039207 */ /* 0x000fc60004000000 */
[----:B------:R-:W-:Y:S02]  /*1340*/  IMAD R7, R4, R7, R15 ;  /* 0x0000000704077224 */ /* 0x000fe400078e020f */
[--C-:B------:R-:W-:Y:S02]  /*1350*/  @!P1 IMAD.IADD R6, R6, 0x1, -R3.reuse ;  /* 0x0000000106069824 */ /* 0x100fe400078e0a03 */
[----:B------:R-:W-:Y:S01]  /*1360*/  @!P1 IMAD R3, R2, R16, R3 ;  /* 0x0000001002039224 */ /* 0x000fe200078e0203 */
[----:B------:R-:W-:Y:S01]  /*1370*/  IADD3 R2, PT, PT, -R18, RZ, RZ ;  /* 0x000000ff12027210 */ /* 0x000fe20007ffe1ff */
[----:B------:R-:W-:Y:S02]  /*1380*/  @!P1 IMAD R5, R6, R11, R18 ;  /* 0x0000000b06059224 */ /* 0x000fe400078e0212 */
[----:B------:R-:W-:Y:S02]  /*1390*/  @!P1 IMAD.MOV.U32 R18, RZ, RZ, R3 ;  /* 0x000000ffff129224 */ /* 0x000fe400078e0003 */
[----:B------:R-:W-:-:S02]  /*13a0*/  IMAD R2, R14, R2, R9 ;  /* 0x000000020e027224 */ /* 0x000fc400078e0209 */
[----:B------:R-:W-:Y:S02]  /*13b0*/  IMAD R15, R5, R4, R7 ;  /* 0x00000004050f7224 */ /* 0x000fe400078e0207 */
[----:B------:R-:W-:Y:S02]  /*13c0*/  IMAD R14, R18, R14, R2 ;  /* 0x0000000e120e7224 */ /* 0x000fe400078e0202 */
.L_x_18:
[----:B------:R-:W-:Y:S05]  /*13d0*/  BRA.U UP3, `(.L_x_19) ;  /* 0x0000000103407547 */ /* 0x000fea000b800000 */
[----:B------:R-:W1:Y:S08]  /*13e0*/  LDC.64 R4, c[0x0][0xb10] ;  /* 0x0002c400ff047b82 */ /* 0x000e700000000a00 */
[----:B------:R-:W2:Y:S08]  /*13f0*/  LDC.64 R2, c[0x0][0xb18] ;  /* 0x0002c600ff027b82 */ /* 0x000eb00000000a00 */
[----:B------:R-:W3:Y:S08]  /*1400*/  LDC R6, c[0x0][0xb20] ;  /* 0x0002c800ff067b82 */ /* 0x000ef00000000800 */
[----:B------:R-:W4:Y:S01]  /*1410*/  LDC R7, c[0x0][0xb0c] ;  /* 0x0002c300ff077b82 */ /* 0x000f220000000800 */
[----:B-1----:R-:W-:-:S05]  /*1420*/  IMAD.HI.U32 R4, R14, R4, RZ ;  /* 0x000000040e047227 */ /* 0x002fca00078e00ff */
[----:B------:R-:W-:Y:S01]  /*1430*/  SHF.R.U32.HI R4, RZ, R5, R4 ;  /* 0x00000005ff047219 */ /* 0x000fe20000011604 */
[----:B--2---:R-:W-:Y:S01]  /*1440*/  IMAD.HI.U32 R3, R15, R3, RZ ;  /* 0x000000030f037227 */ /* 0x004fe200078e00ff */
[----:B------:R-:W-:-:S04]  /*1450*/  ISETP.NE.AND P0, PT, R2, 0x1, PT ;  /* 0x000000010200780c */ /* 0x000fc80003f05270 */
[----:B---3--:R-:W-:-:S04]  /*1460*/  SHF.R.U32.HI R3, RZ, R6, R3 ;  /* 0x00000006ff037219 */ /* 0x008fc80000011603 */
[----:B------:R-:W-:Y:S02]  /*1470*/  SEL R3, R15, R3, !P0 ;  /* 0x000000030f037207 */ /* 0x000fe40004000000 */
[----:B----4-:R-:W-:-:S04]  /*1480*/  ISETP.NE.AND P1, PT, R7, 0x1, PT ;  /* 0x000000010700780c */ /* 0x010fc80003f25270 */
[----:B------:R-:W-:-:S05]  /*1490*/  SEL R5, R14, R4, !P1 ;  /* 0x000000040e057207 */ /* 0x000fca0004800000 */
[----:B------:R-:W-:Y:S02]  /*14a0*/  IMAD.IADD R4, R3, 0x1, -R5 ;  /* 0x0000000103047824 */ /* 0x000fe400078e0a05 */
[----:B------:R-:W-:Y:S02]  /*14b0*/  IMAD.IADD R3, R5, 0x1, -R3 ;  /* 0x0000000105037824 */ /* 0x000fe400078e0a03 */
[----:B------:R-:W-:Y:S02]  /*14c0*/  IMAD R14, R4, R7, R14 ;  /* 0x00000007040e7224 */ /* 0x000fe400078e020e */
[----:B------:R-:W-:Y:S02]  /*14d0*/  IMAD R15, R3, R2, R15 ;  /* 0x00000002030f7224 */ /* 0x000fe400078e020f */
.L_x_19:
[----:B------:R-:W-:Y:S05]  /*14e0*/  BRA.U !UP1, `(.L_x_20) ;  /* 0x00000001090c7547 */ /* 0x000fea000b800000 */
[----:B------:R-:W-:Y:S01]  /*14f0*/  UCGABAR_WAIT ;  /* 0x0000000000007dc7 */ /* 0x000fe20008000000 */
[----:B------:R-:W-:Y:S01]  /*1500*/  CCTL.IVALL ;  /* 0x00000000ff00798f */ /* 0x000fe20002000000 */
[----:B------:R-:W-:Y:S05]  /*1510*/  BRA `(.L_x_21) ;  /* 0x0000000000047947 */ /* 0x000fea0003800000 */
.L_x_20:
[----:B------:R-:W-:Y:S06]  /*1520*/  BAR.SYNC.DEFER_BLOCKING 0x0 ;  /* 0x0000000000007b1d */ /* 0x000fec0000010000 */
.L_x_21:
[----:B------:R-:W-:Y:S05]  /*1530*/  BRA.U UP2, `(.L_x_22) ;  /* 0x0000001102907547 */ /* 0x000fea000b800000 */
[----:B------:R-:W1:Y:S01]  /*1540*/  LDCU UR15, c[0x0][0x38c] ;  /* 0x00007180ff0f77ac */ /* 0x000e620008000800 */
[----:B------:R-:W2:Y:S01]  /*1550*/  LDC R8, c[0x0][0x370] ;  /* 0x0000dc00ff087b82 */ /* 0x000ea20000000800 */
[C---:B------:R-:W-:Y:S01]  /*1560*/  IMAD.SHL.U32 R19, R9.reuse, 0x20, RZ ;  /* 0x0000002009137824 */ /* 0x040fe200078e00ff */
[----:B------:R-:W-:Y:S01]  /*1570*/  PLOP3.LUT P1, PT, PT, PT, UP5, 0x80, 0x8 ;  /* 0x000000000008781c */ /* 0x000fe20003f2f058 */
[----:B------:R-:W-:Y:S01]  /*1580*/  UISETP.NE.AND UP1, UPT, UR10, URZ, UPT ;  /* 0x000000ff0a00728c */ /* 0x000fe2000bf25270 */
[----:B------:R-:W-:Y:S01]  /*1590*/  ISETP.NE.AND P4, PT, R10, RZ, P5 ;  /* 0x000000ff0a00720c */ /* 0x000fe20002f85270 */
[----:B------:R-:W-:Y:S01]  /*15a0*/  IMAD.SHL.U32 R18, R9, 0x80, RZ ;  /* 0x0000008009127824 */ /* 0x000fe200078e00ff */
[----:B------:R-:W-:Y:S01]  /*15b0*/  PLOP3.LUT P1, PT, P1, PT, PT, 0x8, 0x80 ;  /* 0x000000000080781c */ /* 0x000fe20000f2e170 */
[----:B------:R-:W-:Y:S01]  /*15c0*/  IMAD.MOV.U32 R17, RZ, RZ, 0x1 ;  /* 0x00000001ff117424 */ /* 0x000fe200078e00ff */
[----:B------:R-:W3:Y:S01]  /*15d0*/  LDC R0, c[0x0][0x374] ;  /* 0x0000dd00ff007b82 */ /* 0x000ee20000000800 */
[----:B------:R-:W-:Y:S01]  /*15e0*/  IMAD.MOV.U32 R16, RZ, RZ, RZ ;  /* 0x000000ffff107224 */ /* 0x000fe200078e00ff */
[----:B------:R-:W-:Y:S01]  /*15f0*/  CS2R R12, SRZ ;  /* 0x00000000000c7805 */ /* 0x000fe2000001ff00 */
[----:B------:R-:W-:Y:S01]  /*1600*/  IMAD.MOV.U32 R11, RZ, RZ, 0x1 ;  /* 0x00000001ff0b7424 */ /* 0x000fe200078e00ff */
[----:B------:R-:W-:Y:S01]  /*1610*/  LOP3.LUT R19, R19, 0x20, RZ, 0xc0, !PT ;  /* 0x0000002013137812 */ /* 0x000fe200078ec0ff */
[----:B------:R-:W4:Y:S01]  /*1620*/  LDCU.64 UR24, c[0x0][0x348] ;  /* 0x00006900ff1877ac */ /* 0x000f220008000a00 */
[----:B-1----:R-:W-:-:S02]  /*1630*/  UIADD3 UR4, UPT, UPT, UR15, 0x3f, URZ ;  /* 0x0000003f0f047890 */ /* 0x002fc4000fffe0ff */
[----:B------:R-:W-:Y:S02]  /*1640*/  USEL UR7, UR7, 0x2, UP1 ;  /* 0x0000000207077887 */ /* 0x000fe40008800000 */
[----:B------:R-:W-:Y:S01]  /*1650*/  USHF.R.S32.HI UR22, URZ, 0x1f, UR4 ;  /* 0x0000001fff167899 */ /* 0x000fe20008011404 */
[----:B------:R-:W-:-:S03]  /*1660*/  UMOV UR13, URZ ;  /* 0x000000ff000d7c82 */ /* 0x000fc60008000000 */
[----:B------:R-:W-:Y:S02]  /*1670*/  ULEA.HI UR22, UR22, UR4, URZ, 0x6 ;  /* 0x0000000416167291 */ /* 0x000fe4000f8f30ff */
[----:B------:R-:W-:Y:S02]  /*1680*/  UIADD3 UR4, UPT, UPT, UR15, -0x1, URZ ;  /* 0xffffffff0f047890 */ /* 0x000fe4000fffe0ff */
[----:B------:R-:W-:Y:S02]  /*1690*/  USHF.R.S32.HI UR22, URZ, 0x6, UR22 ;  /* 0x00000006ff167899 */ /* 0x000fe40008011416 */
[----:B------:R-:W-:Y:S02]  /*16a0*/  UISETP.GE.U32.AND UP2, UPT, UR4, -0x7f, UPT ;  /* 0xffffff810400788c */ /* 0x000fe4000bf46070 */
[----:B------:R-:W-:Y:S02]  /*16b0*/  UISETP.LT.U32.AND UP0, UPT, UR22, 0x3, UPT ;  /* 0x000000031600788c */ /* 0x000fe4000bf01070 */
[----:B------:R-:W-:-:S02]  /*16c0*/  UIADD3 UR15, UPT, UPT, UR15, 0x7e, URZ ;  /* 0x0000007e0f0f7890 */ /* 0x000fc4000fffe0ff */
[----:B------:R-:W-:-:S04]  /*16d0*/  USEL UR21, UR22, 0x3, UP0 ;  /* 0x0000000316157887 */ /* 0x000fc80008000000 */
[----:B------:R-:W-:Y:S02]  /*16e0*/  UIADD3 UR6, UPT, UPT, UR21, -0x1, URZ ;  /* 0xffffffff15067890 */ /* 0x000fe4000fffe0ff */
[----:B------:R-:W-:Y:S02]  /*16f0*/  @UP2 UIADD3 UR6, UPT, UPT, UR21, URZ, URZ ;  /* 0x000000ff15062290 */ /* 0x000fe4000fffe0ff */
[----:B------:R-:W-:Y:S02]  /*1700*/  UIADD3 UR14, UPT, UPT, UR22, -UR21, URZ ;  /* 0x80000015160e7290 */ /* 0x000fe4000fffe0ff */
[----:B------:R-:W-:Y:S02]  /*1710*/  UIADD3 UR5, UPT, UPT, UR6, 0x1, URZ ;  /* 0x0000000106057890 */ /* 0x000fe4000fffe0ff */
[----:B--2-4-:R-:W-:-:S12]  /*1720*/  UIADD3 UR6, UPT, UPT, -UR6, URZ, URZ ;  /* 0x000000ff06067290 */ /* 0x014fd8000fffe1ff */
.L_x_42:
[----:B------:R-:W-:Y:S01]  /*1730*/  UISETP.NE.AND UP0, UPT, UR37, URZ, UPT ;  /* 0x000000ff2500728c */ /* 0x000fe2000bf05270 */
[----:B------:R-:W1:Y:S08]  /*1740*/  S2UR UR37, SR_CgaCtaId ;  /* 0x00000000002579c3 */ /* 0x000e700000008800 */
[----:B------:R-:W-:Y:S05]  /*1750*/  BRA.U UP0, `(.L_x_23) ;  /* 0x0000000100347547 */ /* 0x000fea000b800000 */
[----:B------:R-:W2:Y:S01]  /*1760*/  S2R R2, SR_CgaCtaId ;  /* 0x0000000000027919 */ /* 0x000ea20000008800 */
[----:B------:R-:W-:-:S04]  /*1770*/  MOV R3, 0x400 ;  /* 0x0000040000037802 */ /* 0x000fc80000000f00 */
[----:B--2---:R-:W-:Y:S02]  /*1780*/  LEA R2, R2, R3, 0x18 ;  /* 0x0000000302027211 */ /* 0x004fe400078ec0ff */
[----:B------:R-:W-:-:S03]  /*1790*/  SHF.L.U32 R3, R11, 0x1f, RZ ;  /* 0x0000001f0b037819 */ /* 0x000fc600000006ff */
[----:B------:R-:W-:-:S04]  /*17a0*/  IMAD R2, R12, 0x8, R2 ;  /* 0x000000080c027824 */ /* 0x000fc800078e0202 */
[----:B------:R-:W2:Y:S02]  /*17b0*/  SYNCS.PHASECHK.TRANS64.TRYWAIT P0, [R2+URZ+0xe0], R3 ;  /* 0x0000e003020075a7 */ /* 0x000ea400080011ff */
[----:B--2---:R-:W-:Y:S05]  /*17c0*/  @!P0 BRA `(.L_x_24) ;  /* 0x0000006000e88947 */ /* 0x004fea0003800000 */
.L_x_132:
[----:B------:R-:W-:Y:S01]  /*17d0*/  VIADD R12, R12, 0x1 ;  /* 0x000000010c0c7836 */ /* 0x000fe20000000000 */
[----:B------:R2:W-:Y:S04]  /*17e0*/  SYNCS.ARRIVE.TRANS64.A1T0 RZ, [R2+URZ+0xd0], RZ ;  /* 0x0000d0ff02ff79a7 */ /* 0x0005e800081000ff */
[----:B------:R-:W-:-:S04]  /*17f0*/  ISETP.NE.AND P0, PT, R12, 0x2, PT ;  /* 0x000000020c00780c */ /* 0x000fc80003f05270 */
[----:B------:R-:W-:Y:S02]  /*1800*/  SEL R12, R12, RZ, P0 ;  /* 0x000000ff0c0c7207 */ /* 0x000fe40000000000 */
[----:B--2---:R-:W-:-:S04]  /*1810*/  SEL R2, RZ, 0x1, P0 ;  /* 0x00000001ff027807 */ /* 0x004fc80000000000 */
[----:B------:R-:W-:-:S07]  /*1820*/  LOP3.LUT R11, R11, R2, RZ, 0x3c, !PT ;  /* 0x000000020b0b7212 */ /* 0x000fce00078e3cff */
.L_x_23:
[----:B------:R-:W-:Y:S01]  /*1830*/  UMOV UR4, 0x400 ;  /* 0x0000040000047882 */ /* 0x000fe20000000000 */
[----:B------:R-:W-:Y:S01]  /*1840*/  SHF.L.U32 R2, R17, 0x1f, RZ ;  /* 0x0000001f11027819 */ /* 0x000fe200000006ff */
[----:B-1----:R-:W-:Y:S01]  /*1850*/  ULEA UR4, UR37, UR4, 0x18 ;  /* 0x0000000425047291 */ /* 0x002fe2000f8ec0ff */
[----:B------:R-:W-:Y:S01]  /*1860*/  R2UR UR35, R18 ;  /* 0x00000000122372ca */ /* 0x000fe200000e0000 */
[----:B------:R-:W-:Y:S01]  /*1870*/  UISETP.GE.U32.AND UP0, UPT, UR15, 0x7f, UPT ;  /* 0x0000007f0f00788c */ /* 0x000fe2000bf06070 */
[----:B------:R-:W-:Y:S01]  /*1880*/  R2UR UR11, R19 ;  /* 0x00000000130b72ca */ /* 0x000fe200000e0000 */
[----:B------:R-:W-:Y:S01]  /*1890*/  ULEA UR8, UR13, UR4, 0x3 ;  /* 0x000000040d087291 */ /* 0x000fe2000f8e18ff */
[----:B------:R-:W-:-:S08]  /*18a0*/  UMOV UR23, URZ ;  /* 0x000000ff00177c82 */ /* 0x000fd00008000000 */
[----:B------:R1:W2:Y:S01]  /*18b0*/  SYNCS.PHASECHK.TRANS64.TRYWAIT P0, [UR8+0x18], R2 ;  /* 0x00001802ff0075a7 */ /* 0x0002a20008001108 */
[----:B------:R-:W-:-:S13]  /*18c0*/  R2UR UR8, R15 ;  /* 0x000000000f0872ca */ /* 0x000fda00000e0000 */
[----:B------:R-:W-:Y:S01]  /*18d0*/  ULEA UR11, UR8, UR11, 0x6 ;  /* 0x0000000b080b7291 */ /* 0x000fe2000f8e30ff */
[----:B-1----:R-:W-:-:S05]  /*18e0*/  LEA.HI R2, R14, R14, RZ, 0x1 ;  /* 0x0000000e0e027211 */ /* 0x002fca00078f08ff */
[----:B------:R-:W-:-:S05]  /*18f0*/  IMAD.SHL.U32 R2, R2, 0x80, RZ ;  /* 0x0000008002027824 */ /* 0x000fca00078e00ff */
[----:B------:R-:W-:-:S04]  /*1900*/  LOP3.LUT R2, R2, 0xffffff00, RZ, 0xc0, !PT ;  /* 0xffffff0002027812 */ /* 0x000fc800078ec0ff */
[----:B------:R-:W-:-:S13]  /*1910*/  R2UR UR9, R2 ;  /* 0x00000000020972ca */ /* 0x000fda00000e0000 */
[----:B------:R-:W-:Y:S01]  /*1920*/  ULOP3.LUT UR35, UR9, 0x80, UR35, 0xf8, !UPT ;  /* 0x0000008009237892 */ /* 0x000fe2000f8ef823 */
[----:B------:R-:W-:Y:S11]  /*1930*/  BRA.U !UP0, `(.L_x_25) ;  /* 0x0000000108c07547 */ /* 0x000ff6000b800000 */
[----:B------:R-:W-:Y:S01]  /*1940*/  UMOV UR16, UR6 ;  /* 0x0000000600107c82 */ /* 0x000fe20008000000 */
[----:B------:R-:W-:Y:S01]  /*1950*/  UMOV UR17, UR13 ;  /* 0x0000000d00117c82 */ /* 0x000fe20008000000 */
[----:B------:R-:W-:-:S05]  /*1960*/  UMOV UR34, URZ ;  /* 0x000000ff00227c82 */ /* 0x000fca0008000000 */
.L_x_31:
[----:B------:R-:W-:Y:S01]  /*1970*/  ULEA UR33, UR17, UR4, 0x3 ;  /* 0x0000000411217291 */ /* 0x000fe2000f8e18ff */
[----:B------:R-:W-:Y:S01]  /*1980*/  @P5 MOV R3, 0xa000 ;  /* 0x0000a00000035802 */ /* 0x000fe20000000f00 */
[----:B-12-4-:R-:W-:Y:S10]  /*1990*/  @P0 BRA `(.L_x_26) ;  /* 0x00000000000c0947 */ /* 0x016ff40003800000 */
[----:B------:R-:W-:-:S04]  /*19a0*/  SHF.L.U32 R4, R17, 0x1f, RZ ;  /* 0x0000001f11047819 */ /* 0x000fc800000006ff */
[----:B------:R-:W1:Y:S02]  /*19b0*/  SYNCS.PHASECHK.TRANS64.TRYWAIT P0, [UR33+0x18], R4 ;  /* 0x00001804ff0075a7 */ /* 0x000e640008001121 */
[----:B-1----:R-:W-:Y:S05]  /*19c0*/  @!P0 BRA `(.L_x_27) ;  /* 0x00000060007c8947 */ /* 0x002fea0003800000 */
.L_x_26:
[----:B------:R2:W-:Y:S01]  /*19d0*/  @P5 SYNCS.ARRIVE.TRANS64 RZ, [UR33], R3 ;  /* 0x00000003ffff59a7 */ /* 0x0005e20008000021 */
[----:B------:R-:W-:Y:S02]  /*19e0*/  ULOP3.LUT UR8, UR7, 0x2, URZ, 0xfc, !UPT ;  /* 0x0000000207087892 */ /* 0x000fe4000f8efcff */
[----:B------:R-:W-:Y:S02]  /*19f0*/  UIADD3 UR16, UPT, UPT, UR16, 0x1, URZ ;  /* 0x0000000110107890 */ /* 0x000fe4000fffe0ff */
[----:B------:R-:W-:Y:S02]  /*1a00*/  UISETP.NE.AND UP0, UPT, UR8, 0x2, UPT ;  /* 0x000000020800788c */ /* 0x000fe4000bf05270 */
[----:B------:R-:W-:-:S07]  /*1a10*/  UISETP.NE.AND UP2, UPT, UR16, 0x1, UPT ;  /* 0x000000011000788c */ /* 0x000fce000bf45270 */
[----:B------:R-:W-:Y:S05]  /*1a20*/  BRA.U UP0, `(.L_x_28) ;  /* 0x0000000100047547 */ /* 0x000fea000b800000 */
[----:B------:R-:W-:Y:S05]  /*1a30*/  BPT.TRAP 0x1 ;  /* 0x000000040000795c */ /* 0x000fea0000300000 */
.L_x_28:
[----:B------:R-:W-:Y:S04]  /*1a40*/  BSSY.RECONVERGENT B0, `(.L_x_29) ;  /* 0x0000003000007945 */ /* 0x000fe80003800200 */
[----:B------:R-:W-:Y:S05]  /*1a50*/  @!P4 BRA `(.L_x_30) ;  /* 0x000000000004c947 */ /* 0x000fea0003800000 */
[----:B------:R-:W-:Y:S05]  /*1a60*/  BPT.TRAP 0x1 ;  /* 0x000000040000795c */ /* 0x000fea0000300000 */
.L_x_30:
[----:B------:R-:W-:Y:S05]  /*1a70*/  BSYNC.RECONVERGENT B0 ;  /* 0x0000000000007941 */ /* 0x000fea0003800200 */
.L_x_29:
[----:B------:R-:W-:Y:S02]  /*1a80*/  UIADD3 UR13, UPT, UPT, UR17, 0x1, URZ ;  /* 0x00000001110d7890 */ /* 0x000fe4000fffe0ff */
[----:B------:R-:W-:Y:S02]  /*1a90*/  ULEA UR32, UR17, UR4, 0xe ;  /* 0x0000000411207291 */ /* 0x000fe4000f8e70ff */
[----:B------:R-:W-:Y:S02]  /*1aa0*/  UISETP.NE.AND UP0, UPT, UR13, 0x3, UPT ;  /* 0x000000030d00788c */ /* 0x000fe4000bf05270 */
[----:B------:R-:W-:Y:S02]  /*1ab0*/  UIADD3 UR28, UP1, UPT, UR24, 0x80, URZ ;  /* 0x00000080181c7890 */ /* 0x000fe4000ff3e0ff */
[----:B------:R-:W-:Y:S02]  /*1ac0*/  USEL UR9, URZ, 0x1, UP0 ;  /* 0x00000001ff097887 */ /* 0x000fe40008000000 */
[----:B------:R-:W-:-:S02]  /*1ad0*/  USEL UR13, UR13, URZ, UP0 ;  /* 0x000000ff0d0d7287 */ /* 0x000fc40008000000 */
[----:B------:R-:W-:Y:S02]  /*1ae0*/  UIADD3 UR26, UP0, UPT, UR24, 0x180, URZ ;  /* 0x00000180181a7890 */ /* 0x000fe4000ff1e0ff */
[----:B------:R-:W-:Y:S01]  /*1af0*/  ULEA UR8, UR13, UR4, 0x3 ;  /* 0x000000040d087291 */ /* 0x000fe2000f8e18ff */
[----:B------:R-:W-:Y:S01]  /*1b00*/  LOP3.LUT R17, R17, UR9, RZ, 0x3c, !PT ;  /* 0x0000000911117c12 */ /* 0x000fe2000f8e3cff */
[----:B------:R-:W-:Y:S02]  /*1b10*/  ULOP3.LUT UR33, UR33, 0xfefffff8, URZ, 0xc0, !UPT ;  /* 0xfefffff821217892 */ /* 0x000fe4000f8ec0ff */
[----:B------:R-:W-:Y:S01]  /*1b20*/  UIADD3.X UR29, UPT, UPT, URZ, UR25, URZ, UP1, !UPT ;  /* 0x00000019ff1d7290 */ /* 0x000fe20008ffe4ff */
[----:B-1----:R-:W-:Y:S01]  /*1b30*/  SHF.L.U32 R2, R17, 0x1f, RZ ;  /* 0x0000001f11027819 */ /* 0x002fe200000006ff */
[----:B------:R-:W-:Y:S02]  /*1b40*/  UIADD3 UR32, UPT, UPT, UR32, 0x6400, URZ ;  /* 0x0000640020207890 */ /* 0x000fe4000fffe0ff */
[----:B------:R-:W-:Y:S01]  /*1b50*/  UIADD3.X UR27, UPT, UPT, URZ, UR25, URZ, UP0, !UPT ;  /* 0x00000019ff1b7290 */ /* 0x000fe200087fe4ff */
[----:B------:R1:W4:Y:S01]  /*1b60*/  SYNCS.PHASECHK.TRANS64.TRYWAIT P0, [UR8+0x18], R2 ;  /* 0x00001802ff0075a7 */ /* 0x0003220008001108 */
[----:B------:R-:W-:Y:S01]  /*1b70*/  ULEA UR8, UR17, UR4, 0xc ;  /* 0x0000000411087291 */ /* 0x000fe2000f8e60ff */
[----:B------:R-:W-:Y:S01]  /*1b80*/  UMOV UR18, 0x0 ;  /* 0x0000000000127882 */ /* 0x000fe20000000000 */
[----:B------:R-:W-:-:S02]  /*1b90*/  UMOV UR19, 0x10000000 ;  /* 0x1000000000137882 */ /* 0x000fc40000000000 */
[----:B------:R-:W-:Y:S01]  /*1ba0*/  UIADD3 UR8, UPT, UPT, UR8, 0x12400, URZ ;  /* 0x0001240008087890 */ /* 0x000fe2000fffe0ff */
[----:B------:R2:W-:Y:S01]  /*1bb0*/  UTMALDG.3D.2CTA [UR32], [UR28], desc[UR18] ;  /* 0x000012201c0075b4 */ /* 0x0005e20008211000 */
[----:B------:R-:W-:Y:S01]  /*1bc0*/  UMOV UR10, UR34 ;  /* 0x00000022000a7c82 */ /* 0x000fe20008000000 */
[----:B------:R-:W-:Y:S01]  /*1bd0*/  UMOV UR12, UR36 ;  /* 0x00000024000c7c82 */ /* 0x000fe20008000000 */
[----:B------:R-:W-:Y:S01]  /*1be0*/  UMOV UR9, UR33 ;  /* 0x0000002100097c82 */ /* 0x000fe20008000000 */
[----:B------:R-:W-:Y:S01]  /*1bf0*/  UMOV UR23, UR5 ;  /* 0x0000000500177c82 */ /* 0x000fe20008000000 */
[----:B------:R-:W-:-:S03]  /*1c00*/  UMOV UR17, UR13 ;  /* 0x0000000d00117c82 */ /* 0x000fc60008000000 */
[----:B------:R1:W-:Y:S01]  /*1c10*/  UTMALDG.3D.2CTA [UR8], [UR26], desc[UR18] ;  /* 0x000012081a0075b4 */ /* 0x0003e20008211000 */
[----:B--2---:R-:W-:Y:S01]  /*1c20*/  UIADD3 UR34, UPT, UPT, UR34, 0x40, URZ ;  /* 0x0000004022227890 */ /* 0x004fe2000fffe0ff */
[----:B------:R-:W-:Y:S11]  /*1c30*/  BRA.U UP2, `(.L_x_31) ;  /* 0xfffffffd024c7547 */ /* 0x000ff6000b83ffff */
.L_x_25:
[----:B-1----:R-:W-:Y:S01]  /*1c40*/  ULEA UR8, UR13, UR4, 0x3 ;  /* 0x000000040d087291 */ /* 0x002fe2000f8e18ff */
[----:B------:R-:W-:Y:S01]  /*1c50*/  SHF.L.U32 R2, R17, 0x1f, RZ ;  /* 0x0000001f11027819 */ /* 0x000fe200000006ff */
[----:B------:R-:W-:Y:S01]  /*1c60*/  @!P1 SYNCS.ARRIVE.TRANS64.A1T0 RZ, [UR4+0x68], RZ ;  /* 0x000068ffffff99a7 */ /* 0x000fe20008100004 */
[----:B------:R-:W-:-:S06]  /*1c70*/  UISETP.GT.AND UP0, UPT, UR22, UR21, UPT ;  /* 0x000000151600728c */ /* 0x000fcc000bf04270 */
[----:B--2-4-:R1:W2:Y:S03]  /*1c80*/  SYNCS.PHASECHK.TRANS64.TRYWAIT P0, [UR8+0x18], R2 ;  /* 0x00001802ff0075a7 */ /* 0x0142a60008001108 */
[----:B------:R-:W-:Y:S05]  /*1c90*/  BRA.U !UP0, `(.L_x_32) ;  /* 0x0000000108c07547 */ /* 0x000fea000b800000 */
[----:B------:R-:W-:Y:S01]  /*1ca0*/  UIADD3 UR26, UPT, UPT, UR14, UR23, URZ ;  /* 0x000000170e1a7290 */ /* 0x000fe2000fffe0ff */
[----:B------:R-:W-:-:S11]  /*1cb0*/  UMOV UR27, UR13 ;  /* 0x0000000d001b7c82 */ /* 0x000fd60008000000 */
.L_x_38:
[----:B------:R-:W-:Y:S01]  /*1cc0*/  ULEA UR17, UR27, UR4, 0x3 ;  /* 0x000000041b117291 */ /* 0x000fe2000f8e18ff */
[----:B--2---:R-:W-:Y:S01]  /*1cd0*/  @P5 MOV R3, 0xa000 ;  /* 0x0000a00000035802 */ /* 0x004fe20000000f00 */
[----:B-12---:R-:W-:Y:S10]  /*1ce0*/  @P0 BRA `(.L_x_33) ;  /* 0x00000000000c0947 */ /* 0x006ff40003800000 */
[----:B------:R-:W-:-:S04]  /*1cf0*/  SHF.L.U32 R4, R17, 0x1f, RZ ;  /* 0x0000001f11047819 */ /* 0x000fc800000006ff */
[----:B------:R-:W2:Y:S02]  /*1d00*/  SYNCS.PHASECHK.TRANS64.TRYWAIT P0, [UR17+0x18], R4 ;  /* 0x00001804ff0075a7 */ /* 0x000ea40008001111 */
[----:B--2---:R-:W-:Y:S05]  /*1d10*/  @!P0 BRA `(.L_x_34) ;  /* 0x0000005c00c08947 */ /* 0x004fea0003800000 */
.L_x_33:
[----:B------:R2:W-:Y:S01]  /*1d20*/  @P5 SYNCS.ARRIVE.TRANS64 RZ, [UR17], R3 ;  /* 0x00000003ffff59a7 */ /* 0x0005e20008000011 */
[----:B------:R-:W-:-:S04]  /*1d30*/  ULOP3.LUT UR8, UR7, 0x2, URZ, 0xfc, !UPT ;  /* 0x0000000207087892 */ /* 0x000fc8000f8efcff */
[----:B------:R-:W-:-:S09]  /*1d40*/  UISETP.NE.AND UP0, UPT, UR8, 0x2, UPT ;  /* 0x000000020800788c */ /* 0x000fd2000bf05270 */
[----:B------:R-:W-:Y:S05]  /*1d50*/  BRA.U UP0, `(.L_x_35) ;  /* 0x0000000100047547 */ /* 0x000fea000b800000 */
[----:B------:R-:W-:Y:S05]  /*1d60*/  BPT.TRAP 0x1 ;  /* 0x000000040000795c */ /* 0x000fea0000300000 */
.L_x_35:
[----:B------:R-:W-:Y:S04]  /*1d70*/  BSSY.RECONVERGENT B0, `(.L_x_36) ;  /* 0x0000003000007945 */ /* 0x000fe80003800200 */
[----:B------:R-:W-:Y:S05]  /*1d80*/  @!P4 BRA `(.L_x_37) ;  /* 0x000000000004c947 */ /* 0x000fea0003800000 */
[----:B------:R-:W-:Y:S05]  /*1d90*/  BPT.TRAP 0x1 ;  /* 0x000000040000795c */ /* 0x000fea0000300000 */
.L_x_37:
[----:B------:R-:W-:Y:S05]  /*1da0*/  BSYNC.RECONVERGENT B0 ;  /* 0x0000000000007941 */ /* 0x000fea0003800200 */
.L_x_36:
        /* <DEDUP_REMOVED lines=9> */
[----:B------:R-:W-:Y:S02]  /*1e40*/  USHF.L.U32 UR18, UR23, 0x6, URZ ;  /* 0x0000000617127899 */ /* 0x000fe400080006ff */
[----:B------:R-:W-:Y:S01]  /*1e50*/  ULOP3.LUT UR17, UR17, 0xfefffff8, URZ, 0xc0, !UPT ;  /* 0xfefffff811117892 */ /* 0x000fe2000f8ec0ff */
[----:B-1----:R-:W-:Y:S01]  /*1e60*/  SHF.L.U32 R2, R17, 0x1f, RZ ;  /* 0x0000001f11027819 */ /* 0x002fe200000006ff */
[----:B------:R-:W-:Y:S02]  /*1e70*/  UIADD3 UR16, UPT, UPT, UR16, 0x6400, URZ ;  /* 0x0000640010107890 */ /* 0x000fe4000fffe0ff */
[----:B------:R-:W-:Y:S01]  /*1e80*/  UIADD3.X UR33, UPT, UPT, URZ, UR25, URZ, UP1, !UPT ;  /* 0x00000019ff217290 */ /* 0x000fe20008ffe4ff */
[----:B------:R4:W1:Y:S01]  /*1e90*/  SYNCS.PHASECHK.TRANS64.TRYWAIT P0, [UR8+0x18], R2 ;  /* 0x00001802ff0075a7 */ /* 0x0008620008001108 */
[----:B------:R-:W-:-:S02]  /*1ea0*/  ULEA UR8, UR27, UR4, 0xc ;  /* 0x000000041b087291 */ /* 0x000fc4000f8e60ff */
[----:B------:R-:W-:Y:S02]  /*1eb0*/  UIADD3.X UR31, UPT, UPT, URZ, UR25, URZ, UP0, !UPT ;  /* 0x00000019ff1f7290 */ /* 0x000fe400087fe4ff */
[----:B------:R-:W-:Y:S01]  /*1ec0*/  UIADD3 UR8, UPT, UPT, UR8, 0x12400, URZ ;  /* 0x0001240008087890 */ /* 0x000fe2000fffe0ff */
[----:B------:R-:W-:Y:S01]  /*1ed0*/  UMOV UR28, 0x0 ;  /* 0x00000000001c7882 */ /* 0x000fe20000000000 */
[----:B------:R-:W-:Y:S01]  /*1ee0*/  UMOV UR29, 0x10000000 ;  /* 0x10000000001d7882 */ /* 0x000fe20000000000 */
[----:B------:R-:W-:Y:S01]  /*1ef0*/  UMOV UR19, UR35 ;  /* 0x0000002300137c82 */ /* 0x000fe20008000000 */
[----:B------:R-:W-:Y:S01]  /*1f00*/  UMOV UR20, UR36 ;  /* 0x0000002400147c82 */ /* 0x000fe20008000000 */
[----:B------:R-:W-:Y:S01]  /*1f10*/  UMOV UR12, UR36 ;  /* 0x00000024000c7c82 */ /* 0x000fe20008000000 */
[----:B------:R-:W-:Y:S01]  /*1f20*/  UMOV UR9, UR17 ;  /* 0x0000001100097c82 */ /* 0x000fe20008000000 */
[----:B------:R-:W-:Y:S01]  /*1f30*/  UMOV UR10, UR18 ;  /* 0x00000012000a7c82 */ /* 0x000fe20008000000 */
[----:B------:R4:W-:Y:S01]  /*1f40*/  UTMALDG.3D.2CTA [UR16], [UR32], desc[UR28] ;  /* 0x00001c10200075b4 */ /* 0x0009e20008211000 */
[----:B------:R-:W-:Y:S01]  /*1f50*/  UIADD3 UR23, UPT, UPT, UR23, 0x1, URZ ;  /* 0x0000000117177890 */ /* 0x000fe2000fffe0ff */
[----:B------:R-:W-:-:S03]  /*1f60*/  UMOV UR27, UR13 ;  /* 0x0000000d001b7c82 */ /* 0x000fc60008000000 */
[----:B------:R-:W-:Y:S01]  /*1f70*/  UISETP.NE.AND UP0, UPT, UR23, UR26, UPT ;  /* 0x0000001a1700728c */ /* 0x000fe2000bf05270 */
[----:B------:R4:W-:Y:S08]  /*1f80*/  UTMALDG.3D.2CTA [UR8], [UR30], desc[UR28] ;  /* 0x00001c081e0075b4 */ /* 0x0009f00008211000 */
[----:B----4-:R-:W-:Y:S05]  /*1f90*/  BRA.U UP0, `(.L_x_38) ;  /* 0xfffffffd00487547 */ /* 0x010fea000b83ffff */
.L_x_32:
[C---:B-1----:R-:W-:Y:S01]  /*1fa0*/  LEA R2, R16.reuse, UR4, 0x3 ;  /* 0x0000000410027c11 */ /* 0x042fe2000f8e18ff */
[----:B------:R-:W-:Y:S01]  /*1fb0*/  NOP ;  /* 0x0000000000007918 */ /* 0x000fe20000000000 */
[----:B--2---:R-:W-:Y:S02]  /*1fc0*/  SHF.L.U32 R3, R13, 0x1f, RZ ;  /* 0x0000001f0d037819 */ /* 0x004fe400000006ff */
[----:B------:R-:W-:Y:S02]  /*1fd0*/  LEA R4, R16, UR4, 0x4 ;  /* 0x0000000410047c11 */ /* 0x000fe4000f8e20ff */
[----:B------:R-:W1:Y:S02]  /*1fe0*/  SYNCS.PHASECHK.TRANS64.TRYWAIT P0, [R2+URZ+0x70], R3 ;  /* 0x00007003020075a7 */ /* 0x000e6400080011ff */
[----:B-1----:R-:W-:Y:S05]  /*1ff0*/  @!P0 BRA `(.L_x_39) ;  /* 0x0000005c00208947 */ /* 0x002fea0003800000 */
.L_x_135:
[----:B------:R-:W2:Y:S01]  /*2000*/  LDS.128 R4, [R4+0x100] ;  /* 0x0001000004047984 */ /* 0x000ea20000000c00 */
[----:B------:R-:W-:Y:S01]  /*2010*/  ISETP.GE.AND P0, PT, R40, 0x1, PT ;  /* 0x000000012800780c */ /* 0x000fe20003f06270 */
[----:B-1----:R-:W-:Y:S01]  /*2020*/  VIADD R2, R2, 0x80 ;  /* 0x0000008002027836 */ /* 0x002fe20000000000 */
[----:B------:R-:W-:Y:S01]  /*2030*/  @!PT LDS RZ, [RZ] ;  /* 0x00000000fffff984 */ /* 0x000fe20000000800 */
[----:B------:R-:W-:Y:S01]  /*2040*/  @!PT LDS RZ, [RZ] ;  /* 0x00000000fffff984 */ /* 0x000fe20000000800 */
[----:B------:R-:W-:Y:S01]  /*2050*/  @!PT LDS RZ, [RZ] ;  /* 0x00000000fffff984 */ /* 0x000fe20000000800 */
[----:B------:R-:W-:Y:S01]  /*2060*/  @!PT LDS RZ, [RZ] ;  /* 0x00000000fffff984 */ /* 0x000fe20000000800 */
[----:B------:R1:W-:Y:S06]  /*2070*/  MEMBAR.ALL.CTA ;  /* 0x0000000000007992 */ /* 0x0003ec0000008000 */
[----:B-1----:R-:W1:Y:S01]  /*2080*/  FENCE.VIEW.ASYNC.S ;  /* 0x00000000000073c6 */ /* 0x002e620000000000 */
[----:B------:R-:W-:-:S04]  /*2090*/  PRMT R2, RZ, 0x654, R2 ;  /* 0x00000654ff027816 */ /* 0x000fc80000000002 */
[----:B-1----:R1:W-:Y:S01]  /*20a0*/  SYNCS.ARRIVE.TRANS64.RED.A1T0 RZ, [R2+URZ], RZ ;  /* 0x000000ff02ff79a7 */ /* 0x0023e200081004ff */
[----:B--2---:R-:W-:-:S13]  /*20b0*/  LOP3.LUT P2, RZ, R6, 0x1, RZ, 0xc0, !PT ;  /* 0x0000000106ff7812 */ /* 0x004fda000784c0ff */
[----:B------:R-:W-:Y:S01]  /*20c0*/  @P2 SHF.R.U32.HI R3, RZ, 0x10, R5 ;  /* 0x00000010ff032819 */ /* 0x000fe20000011605 */
[----:B------:R-:W-:Y:S01]  /*20d0*/  VOTEU.ANY UP0, P2 ;  /* 0x0000000000ff7886 */ /* 0x000fe20001000100 */
[----:B------:R-:W-:Y:S02]  /*20e0*/  @P2 MOV R10, R4 ;  /* 0x00000004000a2202 */ /* 0x000fe40000000f00 */
[----:B------:R-:W-:Y:S02]  /*20f0*/  @P2 R2UR.BROADCAST UR8, R3 ;  /* 0x00000000030822ca */ /* 0x000fe400008e0000 */
[----:B------:R-:W-:-:S11]  /*2100*/  @P2 LOP3.LUT R9, R5, 0xffff, RZ, 0xc0, !PT ;  /* 0x0000ffff05092812 */ /* 0x000fd600078ec0ff */
[----:B------:R-:W-:Y:S01]  /*2110*/  @UP0 UMOV UR36, UR8 ;  /* 0x0000000800240c82 */ /* 0x000fe20008000000 */
[----:B-1----:R-:W-:Y:S05]  /*2120*/  @!P0 BRA `(.L_x_40) ;  /* 0x0000000000b88947 */ /* 0x002fea0003800000 */
[----:B------:R-:W3:Y:S01]  /*2130*/  LDC.64 R4, c[0x0][0xb18] ;  /* 0x0002c600ff047b82 */ /* 0x000ee20000000a00 */
[----:B------:R-:W-:-:S07]  /*2140*/  ISETP.NE.AND P3, PT, R40, 0x1, PT ;  /* 0x000000012800780c */ /* 0x000fce0003f65270 */
[----:B------:R-:W1:Y:S08]  /*2150*/  LDC.64 R6, c[0x0][0xb10] ;  /* 0x0002c400ff067b82 */ /* 0x000e700000000a00 */
[----:B------:R-:W2:Y:S08]  /*2160*/  LDC R14, c[0x0][0xb20] ;  /* 0x0002c800ff0e7b82 */ /* 0x000eb00000000800 */
[----:B------:R-:W4:Y:S01]  /*2170*/  LDC R15, c[0x0][0xb0c] ;  /* 0x0002c300ff0f7b82 */ /* 0x000f220000000800 */
[----:B---3--:R-:W-:Y:S01]  /*2180*/  IMAD.HI.U32 R21, R0, R5, RZ ;  /* 0x0000000500157227 */ /* 0x008fe200078e00ff */
[----:B------:R-:W-:-:S03]  /*2190*/  ISETP.NE.AND P0, PT, R4, 0x1, PT ;  /* 0x000000010400780c */ /* 0x000fc60003f05270 */
[----:B------:R-:W-:-:S03]  /*21a0*/  IMAD.HI.U32 R5, R9, R5, RZ ;  /* 0x0000000509057227 */ /* 0x000fc600078e00ff */
[----:B------:R-:W3:Y:S01]  /*21b0*/  LDC.64 R2, c[0x0][0xb28] ;  /* 0x0002ca00ff027b82 */ /* 0x000ee20000000a00 */
[----:B-1----:R-:W-:-:S04]  /*21c0*/  IMAD.HI.U32 R22, R8, R6, RZ ;  /* 0x0000000608167227 */ /* 0x002fc800078e00ff */
[----:B------:R-:W-:Y:S01]  /*21d0*/  IMAD.HI.U32 R23, R10, R6, RZ ;  /* 0x000000060a177227 */ /* 0x000fe200078e00ff */
[----:B------:R-:W-:Y:S02]  /*21e0*/  SHF.R.U32.HI R22, RZ, R7, R22 ;  /* 0x00000007ff167219 */ /* 0x000fe40000011616 */
[-C--:B--2---:R-:W-:Y:S02]  /*21f0*/  SHF.R.U32.HI R21, RZ, R14.reuse, R21 ;  /* 0x0000000eff157219 */ /* 0x084fe40000011615 */
[----:B------:R-:W-:Y:S02]  /*2200*/  SHF.R.U32.HI R5, RZ, R14, R5 ;  /* 0x0000000eff057219 */ /* 0x000fe40000011605 */
[----:B------:R-:W-:Y:S02]  /*2210*/  SEL R21, R0, R21, !P0 ;  /* 0x0000001500157207 */ /* 0x000fe40004000000 */
[----:B------:R-:W-:Y:S02]  /*2220*/  SHF.R.U32.HI R23, RZ, R7, R23 ;  /* 0x00000007ff177219 */ /* 0x000fe40000011617 */
[----:B----4-:R-:W-:-:S02]  /*2230*/  ISETP.NE.AND P1, PT, R15, 0x1, PT ;  /* 0x000000010f00780c */ /* 0x010fc40003f25270 */
[----:B------:R-:W-:Y:S02]  /*2240*/  SEL R5, R9, R5, !P0 ;  /* 0x0000000509057207 */ /* 0x000fe40004000000 */
[----:B------:R-:W-:Y:S02]  /*2250*/  SEL R22, R8, R22, !P1 ;  /* 0x0000001608167207 */ /* 0x000fe40004800000 */
[----:B------:R-:W-:Y:S01]  /*2260*/  SEL R23, R10, R23, !P1 ;  /* 0x000000170a177207 */ /* 0x000fe20004800000 */
[----:B---3--:R-:W-:-:S04]  /*2270*/  IMAD.HI.U32 R20, R21, R2, RZ ;  /* 0x0000000215147227 */ /* 0x008fc800078e00ff */
        /* <DEDUP_REMOVED lines=10> */
[----:B------:R-:W-:-:S04]  /*2320*/  @!P0 IMAD.HI.U32 R7, R23, R2, RZ ;  /* 0x0000000217078227 */ /* 0x000fc800078e00ff */
[----:B------:R-:W-:Y:S01]  /*2330*/  IMAD.MOV R2, RZ, RZ, -R6 ;  /* 0x000000ffff027224 */ /* 0x000fe200078e0a06 */
[----:B------:R-:W-:Y:S02]  /*2340*/  @!P0 SHF.R.U32.HI R3, RZ, R3, R7 ;  /* 0x00000003ff038219 */ /* 0x000fe40000011607 */
[----:B------:R-:W-:Y:S01]  /*2350*/  IADD3 R7, PT, PT, -R5, RZ, RZ ;  /* 0x000000ff05077210 */ /* 0x000fe20007ffe1ff */
[----:B------:R-:W-:Y:S01]  /*2360*/  IMAD R2, R40, R2, R5 ;  /* 0x0000000228027224 */ /* 0x000fe200078e0205 */
        /* <DEDUP_REMOVED lines=10> */
.L_x_40:
[----:B------:R-:W1:Y:S02]  /*2410*/  LDCU UR8, c[0x0][0xb30] ;  /* 0x00016600ff0877ac */ /* 0x000e640008000800 */
[----:B-1----:R-:W-:-:S09]  /*2420*/  UISETP.NE.AND UP0, UPT, UR8, 0x1, UPT ;  /* 0x000000010800788c */ /* 0x002fd2000bf05270 */
[----:B------:R-:W-:Y:S05]  /*2430*/  BRA.U UP0, `(.L_x_41) ;  /* 0x0000000100407547 */ /* 0x000fea000b800000 */
[----:B------:R-:W1:Y:S08]  /*2440*/  LDC.64 R4, c[0x0][0xb10] ;  /* 0x0002c400ff047b82 */ /* 0x000e700000000a00 */
[----:B------:R-:W2:Y:S08]  /*2450*/  LDC.64 R2, c[0x0][0xb18] ;  /* 0x0002c600ff027b82 */ /* 0x000eb00000000a00 */
[----:B------:R-:W4:Y:S08]  /*2460*/  LDC R6, c[0x0][0xb20] ;  /* 0x0002c800ff067b82 */ /* 0x000f300000000800 */
[----:B------:R-:W3:Y:S01]  /*2470*/  LDC R7, c[0x0][0xb0c] ;  /* 0x0002c300ff077b82 */ /* 0x000ee20000000800 */
[----:B-1----:R-:W-:-:S05]  /*2480*/  IMAD.HI.U32 R4, R10, R4, RZ ;  /* 0x000000040a047227 */ /* 0x002fca00078e00ff */
[----:B------:R-:W-:Y:S01]  /*2490*/  SHF.R.U32.HI R4, RZ, R5, R4 ;  /* 0x00000005ff047219 */ /* 0x000fe20000011604 */
[----:B--2---:R-:W-:Y:S01]  /*24a0*/  IMAD.HI.U32 R3, R9, R3, RZ ;  /* 0x0000000309037227 */ /* 0x004fe200078e00ff */
[----:B------:R-:W-:-:S04]  /*24b0*/  ISETP.NE.AND P0, PT, R2, 0x1, PT ;  /* 0x000000010200780c */ /* 0x000fc80003f05270 */
[----:B----4-:R-:W-:-:S04]  /*24c0*/  SHF.R.U32.HI R3, RZ, R6, R3 ;  /* 0x00000006ff037219 */ /* 0x010fc80000011603 */
[----:B------:R-:W-:Y:S02]  /*24d0*/  SEL R3, R9, R3, !P0 ;  /* 0x0000000309037207 */ /* 0x000fe40004000000 */
[----:B---3--:R-:W-:-:S04]  /*24e0*/  ISETP.NE.AND P1, PT, R7, 0x1, PT ;  /* 0x000000010700780c */ /* 0x008fc80003f25270 */
[----:B------:R-:W-:-:S05]  /*24f0*/  SEL R4, R10, R4, !P1 ;  /* 0x000000040a047207 */ /* 0x000fca0004800000 */
[----:B------:R-:W-:Y:S02]  /*2500*/  IMAD.IADD R5, R3, 0x1, -R4 ;  /* 0x0000000103057824 */ /* 0x000fe400078e0a04 */
[----:B------:R-:W-:Y:S02]  /*2510*/  IMAD.IADD R3, R4, 0x1, -R3 ;  /* 0x0000000104037824 */ /* 0x000fe400078e0a03 */
[----:B------:R-:W-:Y:S02]  /*2520*/  IMAD R10, R5, R7, R10 ;  /* 0x00000007050a7224 */ /* 0x000fe400078e020a */
[----:B------:R-:W-:-:S07]  /*2530*/  IMAD R9, R3, R2, R9 ;  /* 0x0000000203097224 */ /* 0x000fce00078e0209 */
.L_x_41:
[----:B------:R-:W-:Y:S01]  /*2540*/  VIADD R16, R16, 0x1 ;  /* 0x0000000110107836 */ /* 0x000fe20000000000 */
[----:B------:R-:W-:Y:S01]  /*2550*/  PLOP3.LUT P1, PT, PT, PT, PT, 0x80, 0x8 ;  /* 0x000000000008781c */ /* 0x000fe20003f2f070 */
[----:B------:R-:W-:Y:S02]  /*2560*/  IMAD.IADD R14, R10, 0x1, R91 ;  /* 0x000000010a0e7824 */ /* 0x000fe400078e025b */
[----:B------:R-:W-:Y:S01]  /*2570*/  IMAD.IADD R15, R9, 0x1, R90 ;  /* 0x00000001090f7824 */ /* 0x000fe200078e025a */
[----:B------:R-:W-:-:S04]  /*2580*/  ISETP.NE.AND P0, PT, R16, 0x2, PT ;  /* 0x000000021000780c */ /* 0x000fc80003f05270 */
[----:B------:R-:W-:Y:S02]  /*2590*/  SEL R2, RZ, 0x1, P0 ;  /* 0x00000001ff027807 */ /* 0x000fe40000000000 */
[----:B------:R-:W-:Y:S02]  /*25a0*/  SEL R16, R16, RZ, P0 ;  /* 0x000000ff10107207 */ /* 0x000fe40000000000 */
[----:B------:R-:W-:Y:S01]  /*25b0*/  LOP3.LUT R13, R13, R2, RZ, 0x3c, !PT ;  /* 0x000000020d0d7212 */ /* 0x000fe200078e3cff */
[----:B------:R-:W-:Y:S06]  /*25c0*/  @P2 BRA `(.L_x_42) ;  /* 0xfffffff000582947 */ /* 0x000fec000383ffff */
[----:B------:R-:W-:Y:S01]  /*25d0*/  UIADD3 UR4, UPT, UPT, UR4, 0x18, URZ ;  /* 0x0000001804047890 */ /* 0x000fe2000fffe0ff */
[----:B------:R-:W-:-:S03]  /*25e0*/  SHF.L.U32 R2, R17, 0x1f, RZ ;  /* 0x0000001f11027819 */ /* 0x000fc600000006ff */
[----:B------:R-:W-:-:S09]  /*25f0*/  ULEA UR5, UR13, UR4, 0x3 ;  /* 0x000000040d057291 */ /* 0x000fd2000f8e18ff */
[----:B------:R-:W1:Y:S02]  /*2600*/  SYNCS.PHASECHK.TRANS64.TRYWAIT P0, [UR5], R2 ;  /* 0x00000002ff0075a7 */ /* 0x000e640008001105 */
[----:B-1----:R-:W-:Y:S05]  /*2610*/  @!P0 BRA `(.L_x_43) ;  /* 0x0000005400ac8947 */ /* 0x002fea0003800000 */
.L_x_137:
[----:B------:R-:W-:-:S04]  /*2620*/  UIADD3 UR6, UPT, UPT, UR13, 0x1, URZ ;  /* 0x000000010d067890 */ /* 0x000fc8000fffe0ff */
[----:B------:R-:W-:-:S04]  /*2630*/  UISETP.NE.AND UP0, UPT, UR6, 0x3, UPT ;  /* 0x000000030600788c */ /* 0x000fc8000bf05270 */
[----:B------:R-:W-:Y:S02]  /*2640*/  USEL UR7, URZ, 0x1, UP0 ;  /* 0x00000001ff077887 */ /* 0x000fe40008000000 */
[----:B------:R-:W-:-:S04]  /*2650*/  USEL UR6, UR6, URZ, UP0 ;  /* 0x000000ff06067287 */ /* 0x000fc80008000000 */
[----:B------:R-:W-:Y:S01]  /*2660*/  ULEA UR5, UR6, UR4, 0x3 ;  /* 0x0000000406057291 */ /* 0x000fe2000f8e18ff */
[----:B------:R-:W-:-:S04]  /*2670*/  LOP3.LUT R17, R17, UR7, RZ, 0x3c, !PT ;  /* 0x0000000711117c12 */ /* 0x000fc8000f8e3cff */
[----:B-1----:R-:W-:-:S04]  /*2680*/  SHF.L.U32 R2, R17, 0x1f, RZ ;  /* 0x0000001f11027819 */ /* 0x002fc800000006ff */
[----:B------:R-:W1:Y:S02]  /*2690*/  SYNCS.PHASECHK.TRANS64.TRYWAIT P0, [UR5], R2 ;  /* 0x00000002ff0075a7 */ /* 0x000e640008001105 */
[----:B-1----:R-:W-:Y:S05]  /*26a0*/  @!P0 BRA `(.L_x_44) ;  /* 0x0000005400a08947 */ /* 0x002fea0003800000 */
.L_x_139:
[----:B------:R-:W-:-:S04]  /*26b0*/  UIADD3 UR6, UPT, UPT, UR6, 0x1, URZ ;  /* 0x0000000106067890 */ /* 0x000fc8000fffe0ff */
[----:B------:R-:W-:-:S04]  /*26c0*/  UISETP.NE.AND UP0, UPT, UR6, 0x3, UPT ;  /* 0x000000030600788c */ /* 0x000fc8000bf05270 */
[----:B------:R-:W-:Y:S02]  /*26d0*/  USEL UR5, URZ, 0x1, UP0 ;  /* 0x00000001ff057887 */ /* 0x000fe40008000000 */
[----:B------:R-:W-:-:S04]  /*26e0*/  USEL UR6, UR6, URZ, UP0 ;  /* 0x000000ff06067287 */ /* 0x000fc80008000000 */
[----:B------:R-:W-:Y:S01]  /*26f0*/  ULEA UR6, UR6, UR4, 0x3 ;  /* 0x0000000406067291 */ /* 0x000fe2000f8e18ff */
[----:B-1----:R-:W-:-:S04]  /*2700*/  LOP3.LUT R2, R17, UR5, RZ, 0x3c, !PT ;  /* 0x0000000511027c12 */ /* 0x002fc8000f8e3cff */
[----:B------:R-:W-:Y:S01]  /*2710*/  SHF.L.U32 R2, R2, 0x1f, RZ ;  /* 0x0000001f02027819 */ /* 0x000fe200000006ff */
[----:B---3--:R-:W-:-:S07]  /*2720*/  IMAD.U32 R0, RZ, RZ, UR6 ;  /* 0x00000006ff007e24 */ /* 0x008fce000f8e00ff */
.L_x_45:
[----:B-1----:R1:W2:Y:S02]  /*2730*/  SYNCS.PHASECHK.TRANS64.TRYWAIT P0, [R0+URZ], R2 ;  /* 0x00000002000075a7 */ /* 0x0022a400080011ff */
[----:B--2---:R-:W-:Y:S05]  /*2740*/  @!P0 NANOSLEEP.SYNCS 0x989680 ;  /* 0x009896800000895d */ /* 0x004fea0003900000 */
[----:B------:R-:W2:Y:S02]  /*2750*/  @!P0 SYNCS.PHASECHK.TRANS64 P0, [R0+URZ], R2 ;  /* 0x00000002000085a7 */ /* 0x000ea400080010ff */
[----:B--2---:R-:W-:Y:S05]  /*2760*/  @P0 EXIT ;  /* 0x000000000000094d */ /* 0x004fea0003800000 */
[----:B------:R-:W-:Y:S05]  /*2770*/  BRA `(.L_x_45) ;  /* 0xfffffffc00ec7947 */ /* 0x000fea000383ffff */
.L_x_22:
[----:B------:R-:W-:-:S04]  /*2780*/  UISETP.NE.AND UP1, UPT, UR37, URZ, UPT ;  /* 0x000000ff2500728c */ /* 0x000fc8000bf25270 */
[----:B------:R-:W-:-:S09]  /*2790*/  UISETP.NE.OR UP1, UPT, UR10, 0x1, UP1 ;  /* 0x000000010a00788c */ /* 0x000fd20008f25670 */
[----:B------:R-:W-:Y:S05]  /*27a0*/  BRA.U UP1, `(.L_x_46) ;  /* 0x00000005014c7547 */ /* 0x000fea000b800000 */
[----:B------:R-:W-:Y:S01]  /*27b0*/  HFMA2 R11, -RZ, RZ, 0, 0 ;  /* 0x00000000ff0b7431 */ /* 0x000fe200000001ff */
[----:B------:R-:W-:Y:S01]  /*27c0*/  ISETP.GE.U32.AND P2, PT, R10, 0x2, PT ;  /* 0x000000020a00780c */ /* 0x000fe20003f46070 */
[----:B------:R-:W-:Y:S01]  /*27d0*/  IMAD.MOV.U32 R12, RZ, RZ, 0x1 ;  /* 0x00000001ff0c7424 */ /* 0x000fe200078e00ff */
[----:B------:R-:W-:Y:S01]  /*27e0*/  CS2R R8, SRZ ;  /* 0x0000000000087805 */ /* 0x000fe2000001ff00 */
[----:B------:R-:W-:Y:S01]  /*27f0*/  IMAD.MOV.U32 R3, RZ, RZ, RZ ;  /* 0x000000ffff037224 */ /* 0x000fe200078e00ff */
[----:B------:R-:W-:Y:S01]  /*2800*/  UMOV UR4, 0x400 ;  /* 0x0000040000047882 */ /* 0x000fe20000000000 */
[----:B------:R-:W-:Y:S01]  /*2810*/  UMOV UR6, URZ ;  /* 0x000000ff00067c82 */ /* 0x000fe20008000000 */
[----:B------:R-:W-:-:S12]  /*2820*/  ULEA UR37, UR37, UR4, 0x18 ;  /* 0x0000000425257291 */ /* 0x000fd8000f8ec0ff */
.L_x_50:
[----:B------:R-:W-:Y:S02]  /*2830*/  LEA R0, R3, UR37, 0x3 ;  /* 0x0000002503007c11 */ /* 0x000fe4000f8e18ff */
[----:B------:R-:W-:-:S03]  /*2840*/  SHF.L.U32 R4, R8, 0x1f, RZ ;  /* 0x0000001f08047819 */ /* 0x000fc600000006ff */
[----:B------:R-:W-:Y:S01]  /*2850*/  VIADD R5, R0, 0xe0 ;  /* 0x000000e000057836 */ /* 0x000fe20000000000 */
[----:B------:R-:W1:Y:S02]  /*2860*/  SYNCS.PHASECHK.TRANS64.TRYWAIT P0, [R0+URZ+0xd0], R4 ;  /* 0x0000d004000075a7 */ /* 0x000e6400080011ff */
[----:B-1----:R-:W-:Y:S05]  /*2870*/  @!P0 BRA `(.L_x_47) ;  /* 0x0000005400448947 */ /* 0x002fea0003800000 */
.L_x_140:
[----:B------:R-:W-:Y:S01]  /*2880*/  ULEA UR5, UR6, UR37, 0x3 ;  /* 0x0000002506057291 */ /* 0x000fe2000f8e18ff */
[----:B-1----:R-:W-:Y:S01]  /*2890*/  PRMT R0, RZ, 0x654, R5 ;  /* 0x00000654ff007816 */ /* 0x002fe20000000005 */
[----:B------:R-:W-:Y:S01]  /*28a0*/  @!P2 IMAD.MOV.U32 R4, RZ, RZ, 0x10 ;  /* 0x00000010ff04a424 */ /* 0x000fe200078e00ff */
[----:B------:R-:W-:Y:S01]  /*28b0*/  SHF.L.U32 R5, R12, 0x1f, RZ ;  /* 0x0000001f0c057819 */ /* 0x000fe200000006ff */
[----:B------:R-:W-:Y:S01]  /*28c0*/  UIADD3 UR4, UPT, UPT, UR5, 0x70, URZ ;  /* 0x0000007005047890 */ /* 0x000fe2000fffe0ff */
[----:B------:R1:W-:Y:S05]  /*28d0*/  SYNCS.ARRIVE.TRANS64.RED.A1T0 RZ, [R0+URZ], RZ ;  /* 0x000000ff00ff79a7 */ /* 0x0003ea00081004ff */
[----:B------:R-:W-:Y:S01]  /*28e0*/  IMAD.U32 R6, RZ, RZ, UR4 ;  /* 0x00000004ff067e24 */ /* 0x000fe2000f8e00ff */
[----:B------:R-:W2:Y:S04]  /*28f0*/  SYNCS.PHASECHK.TRANS64.TRYWAIT P0, [UR5+0x80], R5 ;  /* 0x00008005ff0075a7 */ /* 0x000ea80008001105 */
[----:B------:R-:W-:Y:S01]  /*2900*/  PRMT R6, R10, 0x654, R6 ;  /* 0x000006540a067816 */ /* 0x000fe20000000006 */
[----:B-12---:R-:W-:Y:S06]  /*2910*/  @!P0 BRA `(.L_x_48) ;  /* 0x0000005400308947 */ /* 0x006fec0003800000 */
.L_x_142:
[----:B------:R-:W-:Y:S01]  /*2920*/  ULEA UR4, UR6, UR37, 0x4 ;  /* 0x0000002506047291 */ /* 0x000fe2000f8e20ff */
[----:B------:R-:W-:Y:S01]  /*2930*/  SEL R2, R6, R2, !P2 ;  /* 0x0000000206027207 */ /* 0x000fe20005000000 */
[----:B------:R-:W-:Y:S01]  /*2940*/  UIADD3 UR5, UPT, UPT, UR5, 0x70, URZ ;  /* 0x0000007005057890 */ /* 0x000fe2000fffe0ff */
[----:B-1----:R-:W-:Y:S01]  /*2950*/  LEA R0, R11, UR37, 0x3 ;  /* 0x000000250b007c11 */ /* 0x002fe2000f8e18ff */
[----:B------:R-:W-:Y:S01]  /*2960*/  UIADD3 UR4, UPT, UPT, UR4, 0x100, URZ ;  /* 0x0000010004047890 */ /* 0x000fe2000fffe0ff */
[----:B------:R1:W-:Y:S01]  /*2970*/  @!P2 SYNCS.ARRIVE.TRANS64.RED RZ, [R2+URZ], R4 ;  /* 0x0000000402ffa9a7 */ /* 0x0003e200080004ff */
[----:B------:R-:W-:Y:S01]  /*2980*/  UIADD3 UR6, UPT, UPT, UR6, 0x1, URZ ;  /* 0x0000000106067890 */ /* 0x000fe2000fffe0ff */
[----:B------:R-:W-:-:S03]  /*2990*/  VIADD R3, R3, 0x1 ;  /* 0x0000000103037836 */ /* 0x000fc60000000000 */
[----:B------:R-:W-:Y:S02]  /*29a0*/  UISETP.NE.AND UP0, UPT, UR6, 0x2, UPT ;  /* 0x000000020600788c */ /* 0x000fe4000bf05270 */
[----:B------:R-:W-:Y:S01]  /*29b0*/  ISETP.NE.AND P0, PT, R3, 0x2, PT ;  /* 0x000000020300780c */ /* 0x000fe20003f05270 */
[----:B------:R-:W-:Y:S06]  /*29c0*/  UGETNEXTWORKID.BROADCAST [UR4], [UR5] ;  /* 0x00000000040073ca */ /* 0x000fec0008000100 */
[----:B------:R-:W-:Y:S02]  /*29d0*/  USEL UR4, URZ, 0x1, UP0 ;  /* 0x00000001ff047887 */ /* 0x000fe40008000000 */
[----:B------:R-:W-:-:S04]  /*29e0*/  USEL UR6, UR6, URZ, UP0 ;  /* 0x000000ff06067287 */ /* 0x000fc80008000000 */
[----:B------:R-:W-:Y:S02]  /*29f0*/  LOP3.LUT R12, R12, UR4, RZ, 0x3c, !PT ;  /* 0x000000040c0c7c12 */ /* 0x000fe4000f8e3cff */
[----:B-1----:R-:W-:-:S04]  /*2a00*/  SHF.L.U32 R4, R9, 0x1f, RZ ;  /* 0x0000001f09047819 */ /* 0x002fc800000006ff */
[----:B------:R-:W1:Y:S02]  /*2a10*/  SYNCS.PHASECHK.TRANS64.TRYWAIT P1, [R0+URZ+0x70], R4 ;  /* 0x00007004000075a7 */ /* 0x000e6400080211ff */
[----:B-1----:R-:W-:Y:S05]  /*2a20*/  @!P1 BRA `(.L_x_49) ;  /* 0x0000005400049947 */ /* 0x002fea0003800000 */
.L_x_143:
[----:B-1----:R-:W-:Y:S01]  /*2a30*/  LEA R4, R11, UR37, 0x4 ;  /* 0x000000250b047c11 */ /* 0x002fe2000f8e20ff */
[----:B------:R-:W-:Y:S01]  /*2a40*/  VIADD R0, R0, 0x80 ;  /* 0x0000008000007836 */ /* 0x000fe20000000000 */
[----:B------:R-:W-:Y:S01]  /*2a50*/  SEL R3, R3, RZ, P0 ;  /* 0x000000ff03037207 */ /* 0x000fe20000000000 */
[----:B------:R-:W-:-:S03]  /*2a60*/  VIADD R11, R11, 0x1 ;  /* 0x000000010b0b7836 */ /* 0x000fc60000000000 */
[----:B------:R-:W1:Y:S01]  /*2a70*/  LDS.128 R4, [R4+0x100] ;  /* 0x0001000004047984 */ /* 0x000e620000000c00 */
[----:B------:R-:W-:Y:S02]  /*2a80*/  PRMT R0, RZ, 0x654, R0 ;  /* 0x00000654ff007816 */ /* 0x000fe40000000000 */
[C---:B------:R-:W-:Y:S01]  /*2a90*/  ISETP.NE.AND P1, PT, R11.reuse, 0x2, PT ;  /* 0x000000020b00780c */ /* 0x040fe20003f25270 */
[----:B------:R-:W-:Y:S01]  /*2aa0*/  @!PT LDS RZ, [RZ] ;  /* 0x00000000fffff984 */ /* 0x000fe20000000800 */
[----:B------:R-:W-:Y:S01]  /*2ab0*/  @!PT LDS RZ, [RZ] ;  /* 0x00000000fffff984 */ /* 0x000fe20000000800 */
[----:B------:R-:W-:Y:S01]  /*2ac0*/  @!PT LDS RZ, [RZ] ;  /* 0x00000000fffff984 */ /* 0x000fe20000000800 */
[----:B------:R-:W-:Y:S01]  /*2ad0*/  @!PT LDS RZ, [RZ] ;  /* 0x00000000fffff984 */ /* 0x000fe20000000800 */
[----:B------:R2:W-:Y:S06]  /*2ae0*/  MEMBAR.ALL.CTA ;  /* 0x0000000000007992 */ /* 0x0005ec0000008000 */
[----:B--2---:R-:W2:Y:S01]  /*2af0*/  FENCE.VIEW.ASYNC.S ;  /* 0x00000000000073c6 */ /* 0x004ea20000000000 */
[----:B------:R-:W-:Y:S01]  /*2b00*/  SEL R11, R11, RZ, P1 ;  /* 0x000000ff0b0b7207 */ /* 0x000fe20000800000 */
[----:B--2---:R2:W-:Y:S01]  /*2b10*/  SYNCS.ARRIVE.TRANS64.RED.A1T0 RZ, [R0+URZ], RZ ;  /* 0x000000ff00ff79a7 */ /* 0x0045e200081004ff */
[----:B-1----:R-:W-:-:S02]  /*2b20*/  LOP3.LUT P3, RZ, R6, 0x1, RZ, 0xc0, !PT ;  /* 0x0000000106ff7812 */ /* 0x002fc4000786c0ff */
[----:B------:R-:W-:-:S04]  /*2b30*/  SEL R4, RZ, 0x1, P1 ;  /* 0x00000001ff047807 */ /* 0x000fc80000800000 */
[----:B------:R-:W-:Y:S02]  /*2b40*/  LOP3.LUT R9, R9, R4, RZ, 0x3c, !PT ;  /* 0x0000000409097212 */ /* 0x000fe400078e3cff */
[----:B--2---:R-:W-:-:S04]  /*2b50*/  SEL R0, RZ, 0x1, P0 ;  /* 0x00000001ff007807 */ /* 0x004fc80000000000 */
[----:B------:R-:W-:Y:S01]  /*2b60*/  LOP3.LUT R8, R8, R0, RZ, 0x3c, !PT ;  /* 0x0000000008087212 */ /* 0x000fe200078e3cff */
[----:B------:R-:W-:Y:S06]  /*2b70*/  @P3 BRA `(.L_x_50) ;  /* 0xfffffffc002c3947 */ /* 0x000fec000383ffff */
[----:B------:R-:W-:Y:S01]  /*2b80*/  ULEA UR5, UR6, UR37, 0x3 ;  /* 0x0000002506057291 */ /* 0x000fe2000f8e18ff */
[----:B------:R-:W-:-:S08]  /*2b90*/  SHF.L.U32 R2, R12, 0x1f, RZ ;  /* 0x0000001f0c027819 */ /* 0x000fd000000006ff */
[----:B------:R-:W1:Y:S02]  /*2ba0*/  SYNCS.PHASECHK.TRANS64 P0, [UR5+0x80], R2 ;  /* 0x00008002ff0075a7 */ /* 0x000e640008001005 */
[----:B-1----:R-:W-:Y:S05]  /*2bb0*/  @P0 BRA `(.L_x_51) ;  /* 0x0000000000080947 */ /* 0x002fea0003800000 */
[----:B------:R-:W1:Y:S02]  /*2bc0*/  SYNCS.PHASECHK.TRANS64.TRYWAIT P0, [UR5+0x80], R2 ;  /* 0x00008002ff0075a7 */ /* 0x000e640008001105 */
[----:B-1----:R-:W-:Y:S05]  /*2bd0*/  @!P0 BRA `(.L_x_52) ;  /* 0x0000005000ac8947 */ /* 0x002fea0003800000 */
.L_x_51:
[----:B------:R-:W-:-:S04]  /*2be0*/  UIADD3 UR4, UPT, UPT, UR6, 0x1, URZ ;  /* 0x0000000106047890 */ /* 0x000fc8000fffe0ff */
[----:B------:R-:W-:-:S04]  /*2bf0*/  UISETP.NE.AND UP0, UPT, UR4, 0x2, UPT ;  /* 0x000000020400788c */ /* 0x000fc8000bf05270 */
[----:B------:R-:W-:Y:S02]  /*2c00*/  USEL UR7, URZ, 0x1, UP0 ;  /* 0x00000001ff077887 */ /* 0x000fe40008000000 */
[----:B------:R-:W-:-:S04]  /*2c10*/  USEL UR4, UR4, URZ, UP0 ;  /* 0x000000ff04047287 */ /* 0x000fc80008000000 */
[----:B------:R-:W-:Y:S01]  /*2c20*/  ULEA UR4, UR4, UR37, 0x3 ;  /* 0x0000002504047291 */ /* 0x000fe2000f8e18ff */
[----:B-1----:R-:W-:-:S04]  /*2c30*/  LOP3.LUT R2, R12, UR7, RZ, 0x3c, !PT ;  /* 0x000000070c027c12 */ /* 0x002fc8000f8e3cff */
[----:B------:R-:W-:-:S04]  /*2c40*/  SHF.L.U32 R0, R2, 0x1f, RZ ;  /* 0x0000001f02007819 */ /* 0x000fc800000006ff */
[----:B------:R-:W1:Y:S02]  /*2c50*/  SYNCS.PHASECHK.TRANS64 P0, [UR4+0x80], R0 ;  /* 0x00008000ff0075a7 */ /* 0x000e640008001004 */
[----:B-1----:R-:W-:Y:S05]  /*2c60*/  @P0 EXIT ;  /* 0x000000000000094d */ /* 0x002fea0003800000 */
[----:B------:R-:W-:Y:S02]  /*2c70*/  SHF.L.U32 R2, R2, 0x1f, RZ ;  /* 0x0000001f02027819 */ /* 0x000fe400000006ff */
[----:B------:R-:W-:-:S07]  /*2c80*/  MOV R0, UR4 ;  /* 0x0000000400007c02 */ /* 0x000fce0008000f00 */
.L_x_53:
[----:B-1----:R1:W2:Y:S02]  /*2c90*/  SYNCS.PHASECHK.TRANS64.TRYWAIT P0, [R0+URZ+0x80], R2 ;  /* 0x00008002000075a7 */ /* 0x0022a400080011ff */
[----:B--2---:R-:W-:Y:S05]  /*2ca0*/  @!P0 NANOSLEEP.SYNCS 0x989680 ;  /* 0x009896800000895d */ /* 0x004fea0003900000 */
[----:B------:R-:W2:Y:S02]  /*2cb0*/  @!P0 SYNCS.PHASECHK.TRANS64 P0, [R0+URZ+0x80], R2 ;  /* 0x00008002000085a7 */ /* 0x000ea400080010ff */
[----:B--2---:R-:W-:Y:S05]  /*2cc0*/  @P0 EXIT ;  /* 0x000000000000094d */ /* 0x004fea0003800000 */
[----:B------:R-:W-:Y:S05]  /*2cd0*/  BRA `(.L_x_53) ;  /* 0xfffffffc00ec7947 */ /* 0x000fea000383ffff */
.L_x_46:
[----:B------:R-:W-:Y:S05]  /*2ce0*/  BRA.U UP4, `(.L_x_54) ;  /* 0x0000001104d87547 */ /* 0x000fea000b800000 */
[----:B------:R-:W-:Y:S01]  /*2cf0*/  UMOV UR6, 0x40 ;  /* 0x0000004000067882 */ /* 0x000fe20000000000 */
[----:B------:R-:W-:Y:S01]  /*2d00*/  NOP ;  /* 0x0000000000007918 */ /* 0x000fe20000000000 */
[----:B------:R-:W-:Y:S01]  /*2d10*/  ULEA UR6, UR37, UR6, 0x18 ;  /* 0x0000000625067291 */ /* 0x000fe2000f8ec0ff */
[----:B------:R-:W-:Y:S02]  /*2d20*/  UMOV UR7, 0x400 ;  /* 0x0000040000077882 */ /* 0x000fe40000000000 */
[----:B------:R-:W-:-:S06]  /*2d30*/  ULEA UR37, UR37, UR7, 0x18 ;  /* 0x0000000725257291 */ /* 0x000fcc000f8ec0ff */
[----:B------:R-:W1:Y:S02]  /*2d40*/  LDS.U8 R2, [UR6+0x1c] ;  /* 0x00001c06ff027984 */ /* 0x000e640008000000 */
[----:B-1----:R-:W-:-:S13]  /*2d50*/  ISETP.NE.AND P0, PT, R2, RZ, PT ;  /* 0x000000ff0200720c */ /* 0x002fda0003f05270 */
[----:B------:R-:W-:Y:S05]  /*2d60*/  @P0 BRA `(.L_x_55) ;  /* 0x0000000400080947 */ /* 0x000fea0003800000 */
[----:B------:R-:W-:Y:S02]  /*2d70*/  UISETP.NE.U32.AND UP0, UPT, UR5, 0x1, UPT ;  /* 0x000000010500788c */ /* 0x000fe4000bf05070 */
[----:B------:R-:W-:-:S07]  /*2d80*/  UIADD3 UR8, UPT, UPT, UR6, 0x8, URZ ;  /* 0x0000000806087890 */ /* 0x000fce000fffe0ff */
[----:B------:R-:W-:Y:S05]  /*2d90*/  BRA.U !UP0, `(.L_x_56) ;  /* 0x00000001089c7547 */ /* 0x000fea000b800000 */
[----:B------:R-:W-:Y:S01]  /*2da0*/  ELECT P0, URZ, PT ;  /* 0x0000000000ff782f */ /* 0x000fe20003800000 */
[----:B------:R-:W-:-:S12]  /*2db0*/  BSSY B0, `(.L_x_56) ;  /* 0x0000025000007945 */ /* 0x000fd80003800000 */
[----:B------:R-:W-:Y:S05]  /*2dc0*/  @!P0 BRA `(.L_x_57) ;  /* 0x00000000008c8947 */ /* 0x000fea0003800000 */
[----:B------:R-:W-:-:S05]  /*2dd0*/  UMOV UR7, 0x10 ;  /* 0x0000001000077882 */ /* 0x000fca0000000000 */
[----:B------:R-:W-:Y:S04]  /*2de0*/  DEPBAR.LE SB1, 0x36 ;  /* 0x00009d800000791a */ /* 0x000fe80000000000 */
[----:B------:R-:W1:Y:S02]  /*2df0*/  UTCATOMSWS.2CTA.FIND_AND_SET.ALIGN UP1, UR7, UR7 ;  /* 0x00000007000775e3 */ /* 0x000e640008220800 */
[----:B-1----:R-:W-:Y:S01]  /*2e00*/  MOV R10, UR7 ;  /* 0x00000007000a7c02 */ /* 0x002fe20008000f00 */
[----:B------:R-:W-:Y:S06]  /*2e10*/  BRA.U UP1, `(.L_x_58) ;  /* 0x0000000101187547 */ /* 0x000fec000b800000 */
.L_x_59:
[----:B------:R-:W-:Y:S05]  /*2e20*/  NANOSLEEP 0x64 ;  /* 0x000000640000795d */ /* 0x000fea0003800000 */
[----:B------:R-:W-:-:S05]  /*2e30*/  UMOV UR7, 0x10 ;  /* 0x0000001000077882 */ /* 0x000fca0000000000 */
[----:B------:R-:W-:Y:S04]  /*2e40*/  DEPBAR.LE SB1, 0x36 ;  /* 0x00009d800000791a */ /* 0x000fe80000000000 */
[----:B------:R-:W1:Y:S02]  /*2e50*/  UTCATOMSWS.2CTA.FIND_AND_SET.ALIGN UP1, UR7, UR7 ;  /* 0x00000007000775e3 */ /* 0x000e640008220800 */
[----:B-1----:R-:W-:Y:S01]  /*2e60*/  MOV R10, UR7 ;  /* 0x00000007000a7c02 */ /* 0x002fe20008000f00 */
[----:B------:R-:W-:Y:S05]  /*2e70*/  BRA.U !UP1, `(.L_x_59) ;  /* 0xfffffffd09e87547 */ /* 0x000fea000b83ffff */
.L_x_58:
[----:B------:R-:W1:Y:S01]  /*2e80*/  LDS R5, [UR6+0x10] ;  /* 0x00001006ff057984 */ /* 0x000e620008000800 */
[----:B------:R-:W-:Y:S01]  /*2e90*/  IMAD.U32 R3, RZ, RZ, UR37 ;  /* 0x00000025ff037e24 */ /* 0x000fe2000f8e00ff */
[----:B------:R-:W-:-:S03]  /*2ea0*/  MOV R2, UR4 ;  /* 0x0000000400027c02 */ /* 0x000fc60008000f00 */
[----:B------:R-:W-:Y:S01]  /*2eb0*/  VIADD R3, R3, 0x120 ;  /* 0x0000012003037836 */ /* 0x000fe20000000000 */
[----:B-1----:R-:W-:-:S04]  /*2ec0*/  SHF.L.U32 R5, R5, 0x1f, RZ ;  /* 0x0000001f05057819 */ /* 0x002fc800000006ff */
[----:B------:R-:W1:Y:S02]  /*2ed0*/  SYNCS.PHASECHK.TRANS64.TRYWAIT P0, [UR6+0x8], R5 ;  /* 0x00000805ff0075a7 */ /* 0x000e640008001106 */
[----:B-1----:R-:W-:Y:S05]  /*2ee0*/  @P0 BRA `(.L_x_60) ;  /* 0x0000000000080947 */ /* 0x002fea0003800000 */
[----:B------:R-:W1:Y:S02]  /*2ef0*/  SYNCS.PHASECHK.TRANS64.TRYWAIT P0, [UR6+0x8], R5 ;  /* 0x00000805ff0075a7 */ /* 0x000e640008001106 */
[----:B-1----:R-:W-:Y:S05]  /*2f00*/  @!P0 BRA `(.L_x_61) ;  /* 0x0000004c00f88947 */ /* 0x002fea0003800000 */
.L_x_60:
[----:B-1----:R-:W-:Y:S01]  /*2f10*/  HFMA2 R4, -RZ, RZ, 0, 5.9604644775390625e-08 ;  /* 0x00000001ff047431 */ /* 0x002fe200000001ff */
[----:B------:R-:W-:Y:S01]  /*2f20*/  UPRMT UR7, UR4, 0x654, UR8 ;  /* 0x0000065404077896 */ /* 0x000fe20008000008 */
[----:B------:R-:W-:Y:S01]  /*2f30*/  IMAD.MOV.U32 R7, RZ, RZ, 0xffff ;  /* 0x0000ffffff077424 */ /* 0x000fe200078e00ff */
[----:B------:R-:W-:Y:S01]  /*2f40*/  PRMT R2, R2, 0x654, R3 ;  /* 0x0000065402027816 */ /* 0x000fe20000000003 */
[----:B------:R-:W-:Y:S02]  /*2f50*/  IMAD.MOV.U32 R5, RZ, RZ, 0x4 ;  /* 0x00000004ff057424 */ /* 0x000fe400078e00ff */
[----:B------:R-:W-:Y:S01]  /*2f60*/  IMAD.SHL.U32 R9, R10, 0x20, RZ ;  /* 0x000000200a097824 */ /* 0x000fe200078e00ff */
[----:B------:R-:W-:Y:S02]  /*2f70*/  MOV R3, UR7 ;  /* 0x0000000700037c02 */ /* 0x000fe40008000f00 */
[-C--:B------:R-:W-:Y:S01]  /*2f80*/  SHF.L.U32 R7, R7, R10.reuse, RZ ;  /* 0x0000000a07077219 */ /* 0x080fe200000006ff */
[----:B------:R1:W-:Y:S01]  /*2f90*/  SYNCS.ARRIVE.TRANS64.RED RZ, [UR7], R5 ;  /* 0x00000005ffff79a7 */ /* 0x0003e20008000407 */
[----:B------:R-:W-:Y:S01]  /*2fa0*/  SHF.L.U32 R6, R4, R10, RZ ;  /* 0x0000000a04067219 */ /* 0x000fe200000006ff */
[----:B------:R1:W-:Y:S04]  /*2fb0*/  STS [UR37+0x120], R9 ;  /* 0x00012009ff007988 */ /* 0x0003e80008000825 */
[----:B------:R1:W-:Y:S04]  /*2fc0*/  STAS [R2.64], R10 ;  /* 0x0000000a02007dbd */ /* 0x0003e8000c0008ff */
[----:B------:R1:W-:Y:S04]  /*2fd0*/  ATOMS.OR RZ, [UR6+0x14], R7 ;  /* 0x00001407ffff798c */ /* 0x0003e8000b000006 */
[----:B------:R1:W-:Y:S04]  /*2fe0*/  ATOMS.OR RZ, [UR6+0x18], R6 ;  /* 0x00001806ffff798c */ /* 0x0003e8000b000006 */
[----:B------:R1:W-:Y:S02]  /*2ff0*/  ATOMS.XOR RZ, [UR6+0x10], R4 ;  /* 0x00001004ffff798c */ /* 0x0003e4000b800006 */
.L_x_57:
[----:B------:R-:W-:Y:S05]  /*3000*/  BSYNC B0 ;  /* 0x0000000000007941 */ /* 0x000fea0003800000 */
.L_x_56:
[----:B------:R-:W-:Y:S05]  /*3010*/  BRA.U UP0, `(.L_x_62) ;  /* 0x00000001006c7547 */ /* 0x000fea000b800000 */
[----:B------:R-:W-:-:S03]  /*3020*/  UMOV UR7, 0xffffffff ;  /* 0xffffffff00077882 */ /* 0x000fc60000000000 */
[----:B------:R-:W-:Y:S05]  /*3030*/  BRA.DIV UR7, `(.L_x_63) ;  /* 0x0000004e07c47947 */ /* 0x000fea000b800000 */
[----:B------:R-:W-:-:S13]  /*3040*/  ELECT P6, URZ, PT ;  /* 0x0000000000ff782f */ /* 0x000fda00038c0000 */
.L_x_147:
[----:B------:R-:W-:Y:S05]  /*3050*/  @!P6 BRA `(.L_x_62) ;  /* 0x00000000005ce947 */ /* 0x000fea0003800000 */
[----:B-1----:R-:W1:Y:S02]  /*3060*/  LDS R3, [UR6+0x10] ;  /* 0x00001006ff037984 */ /* 0x002e640008000800 */
[----:B-1----:R-:W-:-:S04]  /*3070*/  SHF.L.U32 R3, R3, 0x1f, RZ ;  /* 0x0000001f03037819 */ /* 0x002fc800000006ff */
[----:B------:R-:W1:Y:S02]  /*3080*/  SYNCS.PHASECHK.TRANS64.TRYWAIT P0, [UR6+0x8], R3 ;  /* 0x00000803ff0075a7 */ /* 0x000e640008001106 */
[----:B-1----:R-:W-:Y:S05]  /*3090*/  @P0 BRA `(.L_x_64) ;  /* 0x0000000000080947 */ /* 0x002fea0003800000 */
[----:B------:R-:W1:Y:S02]  /*30a0*/  SYNCS.PHASECHK.TRANS64.TRYWAIT P0, [UR6+0x8], R3 ;  /* 0x00000803ff0075a7 */ /* 0x000e640008001106 */
[----:B-1----:R-:W-:Y:S05]  /*30b0*/  @!P0 BRA `(.L_x_65) ;  /* 0x0000004c00c48947 */ /* 0x002fea0003800000 */
.L_x_64:
[----:B------:R-:W2:Y:S01]  /*30c0*/  LDS R5, [UR37+0x120] ;  /* 0x00012025ff057984 */ /* 0x000ea20008000800 */
[----:B-1----:R-:W-:Y:S02]  /*30d0*/  HFMA2 R2, -RZ, RZ, 0, 5.9604644775390625e-08 ;  /* 0x00000001ff027431 */ /* 0x002fe400000001ff */
[----:B------:R-:W-:Y:S01]  /*30e0*/  IMAD.MOV.U32 R3, RZ, RZ, 0xffff ;  /* 0x0000ffffff037424 */ /* 0x000fe200078e00ff */
[----:B------:R-:W-:Y:S01]  /*30f0*/  UPRMT UR7, UR4, 0x654, UR8 ;  /* 0x0000065404077896 */ /* 0x000fe20008000008 */
[----:B--2---:R-:W-:-:S03]  /*3100*/  IMAD.SHL.U32 R4, R5, 0x20, RZ ;  /* 0x0000002005047824 */ /* 0x004fc600078e00ff */
[-C--:B------:R-:W-:Y:S02]  /*3110*/  SHF.L.U32 R3, R3, R5.reuse, RZ ;  /* 0x0000000503037219 */ /* 0x080fe400000006ff */
[----:B------:R-:W-:Y:S01]  /*3120*/  SHF.L.U32 R5, R2, R5, RZ ;  /* 0x0000000502057219 */ /* 0x000fe200000006ff */
[----:B------:R2:W-:Y:S04]  /*3130*/  STS [UR37+0x120], R4 ;  /* 0x00012004ff007988 */ /* 0x0005e80008000825 */
[----:B------:R2:W-:Y:S04]  /*3140*/  ATOMS.OR RZ, [UR6+0x14], R3 ;  /* 0x00001403ffff798c */ /* 0x0005e8000b000006 */
[----:B------:R2:W-:Y:S01]  /*3150*/  ATOMS.OR RZ, [UR6+0x18], R5 ;  /* 0x00001805ffff798c */ /* 0x0005e2000b000006 */
[----:B------:R-:W-:Y:S03]  /*3160*/  SYNCS.ARRIVE.TRANS64.RED.A1T0 RZ, [UR7], RZ ;  /* 0x000000ffffff79a7 */ /* 0x000fe60008100407 */
[----:B------:R2:W-:Y:S01]  /*3170*/  ATOMS.XOR RZ, [UR6+0x10], R2 ;  /* 0x00001002ffff798c */ /* 0x0005e2000b800006 */
[----:B------:R-:W-:Y:S05]  /*3180*/  BRA `(.L_x_62) ;  /* 0x0000000000107947 */ /* 0x000fea0003800000 */
.L_x_55:
[----:B------:R-:W-:-:S05]  /*3190*/  MOV R2, 0xffffffff ;  /* 0xffffffff00027802 */ /* 0x000fca0000000f00 */
[----:B------:R1:W-:Y:S02]  /*31a0*/  STS [UR37+0x120], R2 ;  /* 0x00012002ff007988 */ /* 0x0003e40008000825 */
[----:B-1----:R-:W-:Y:S02]  /*31b0*/  MOV R2, 0x31d0 ;  /* 0x000031d000027802 */ /* 0x002fe40000000f00 */
[----:B-----5:R-:W-:Y:S05]  /*31c0*/  CALL.REL.NOINC `($__internal_1_$__cuda_sm10x_tcgen05_guardrail_trap_phase_invalid_during_alloc) ;  /* 0x0000005400247944 */ /* 0x020fea0003c00000 */
.L_x_62:
[----:B------:R-:W-:Y:S05]  /*31d0*/  WARPSYNC.ALL ;  /* 0x0000000000007948 */ /* 0x000fea0003800000 */
[----:B------:R-:W3:Y:S01]  /*31e0*/  S2UR UR7, SR_CgaCtaId ;  /* 0x00000000000779c3 */ /* 0x000ee20000008800 */
[----:B------:R-:W-:Y:S01]  /*31f0*/  UMOV UR6, 0x400 ;  /* 0x0000040000067882 */ /* 0x000fe20000000000 */
[----:B------:R-:W-:-:S06]  /*3200*/  NOP ;  /* 0x0000000000007918 */ /* 0x000fcc0000000000 */
[----:B------:R-:W-:Y:S06]  /*3210*/  BAR.ARV 0x6, 0xa0 ;  /* 0x0182800000007b1d */ /* 0x000fec0000002000 */
[----:B------:R-:W4:Y:S01]  /*3220*/  LDCU UR8, c[0x0][0x38c] ;  /* 0x00007180ff0877ac */ /* 0x000f220008000800 */
[----:B------:R-:W-:Y:S01]  /*3230*/  LOP3.LUT R0, R0, 0xffff, RZ, 0xc0, !PT ;  /* 0x0000ffff00007812 */ /* 0x000fe200078ec0ff */
[----:B-1----:R-:W-:Y:S01]  /*3240*/  IMAD.MOV.U32 R9, RZ, RZ, 0x1 ;  /* 0x00000001ff097424 */ /* 0x002fe200078e00ff */
[----:B------:R-:W-:Y:S01]  /*3250*/  LOP3.LUT R8, R8, 0xffff, RZ, 0xc0, !PT ;  /* 0x0000ffff08087812 */ /* 0x000fe200078ec0ff */
[----:B------:R-:W-:Y:S01]  /*3260*/  UMOV UR19, URZ ;  /* 0x000000ff00137c82 */ /* 0x000fe20008000000 */
[----:B------:R-:W-:Y:S01]  /*3270*/  R2UR UR11, R0 ;  /* 0x00000000000b72ca */ /* 0x000fe200000e0000 */
[----:B------:R-:W-:Y:S01]  /*3280*/  UMOV UR18, URZ ;  /* 0x000000ff00127c82 */ /* 0x000fe20008000000 */
[----:B------:R-:W-:Y:S01]  /*3290*/  R2UR UR12, R8 ;  /* 0x00000000080c72ca */ /* 0x000fe200000e0000 */
[----:B------:R-:W-:Y:S01]  /*32a0*/  IMAD.MOV.U32 R8, RZ, RZ, RZ ;  /* 0x000000ffff087224 */ /* 0x000fe200078e00ff */
[----:B------:R-:W-:Y:S01]  /*32b0*/  UMOV UR17, URZ ;  /* 0x000000ff00117c82 */ /* 0x000fe20008000000 */
[----:B---3--:R-:W-:-:S02]  /*32c0*/  ULEA UR7, UR7, UR6, 0x18 ;  /* 0x0000000607077291 */ /* 0x008fc4000f8ec0ff */
[----:B------:R-:W-:Y:S02]  /*32d0*/  UISETP.NE.AND UP2, UPT, UR5, URZ, UPT ;  /* 0x000000ff0500728c */ /* 0x000fe4000bf45270 */
[----:B------:R-:W-:Y:S02]  /*32e0*/  UIADD3 UR13, UPT, UPT, UR7, 0x6400, URZ ;  /* 0x00006400070d7890 */ /* 0x000fe4000fffe0ff */
[----:B------:R-:W-:Y:S02]  /*32f0*/  UIADD3 UR14, UPT, UPT, UR7, 0x12400, URZ ;  /* 0x00012400070e7890 */ /* 0x000fe4000fffe0ff */
[----:B----4-:R-:W-:Y:S01]  /*3300*/  UIADD3 UR8, UPT, UPT, UR8, 0x3f, URZ ;  /* 0x0000003f08087890 */ /* 0x010fe2000fffe0ff */
[----:B--2---:R-:W1:Y:S01]  /*3310*/  LDS R2, [UR7+0x120] ;  /* 0x00012007ff027984 */ /* 0x004e620008000800 */
[----:B------:R-:W-:Y:S02]  /*3320*/  USHF.R.U32.HI UR13, URZ, 0x4, UR13 ;  /* 0x00000004ff0d7899 */ /* 0x000fe4000801160d */
[----:B------:R-:W-:-:S02]  /*3330*/  USHF.R.S32.HI UR6, URZ, 0x1f, UR8 ;  /* 0x0000001fff067899 */ /* 0x000fc40008011408 */
[----:B------:R-:W-:Y:S02]  /*3340*/  USHF.R.U32.HI UR14, URZ, 0x4, UR14 ;  /* 0x00000004ff0e7899 */ /* 0x000fe4000801160e */
[----:B------:R-:W-:Y:S02]  /*3350*/  ULEA.HI UR6, UR6, UR8, URZ, 0x6 ;  /* 0x0000000806067291 */ /* 0x000fe4000f8f30ff */
[----:B------:R-:W-:Y:S02]  /*3360*/  ULOP3.LUT UR13, UR13, 0x3fff, URZ, 0xc0, !UPT ;  /* 0x00003fff0d0d7892 */ /* 0x000fe4000f8ec0ff */
[----:B------:R-:W-:Y:S02]  /*3370*/  USHF.R.S32.HI UR6, URZ, 0x6, UR6 ;  /* 0x00000006ff067899 */ /* 0x000fe40008011406 */
[----:B------:R-:W-:Y:S02]  /*3380*/  ULOP3.LUT UR14, UR14, 0x3fff, URZ, 0xc0, !UPT ;  /* 0x00003fff0e0e7892 */ /* 0x000fe4000f8ec0ff */
[----:B------:R-:W-:Y:S01]  /*3390*/  UISETP.LT.AND UP0, UPT, UR6, 0x1, UPT ;  /* 0x000000010600788c */ /* 0x000fe2000bf01270 */
[----:B------:R-:W-:Y:S01]  /*33a0*/  UMOV UR28, 0x0 ;  /* 0x00000000001c7882 */ /* 0x000fe20000000000 */
[----:B------:R-:W-:Y:S01]  /*33b0*/  UMOV UR29, 0x10100490 ;  /* 0x10100490001d7882 */ /* 0x000fe20000000000 */
[----:B------:R-:W-:-:S02]  /*33c0*/  ULOP3.LUT UR13, UR13, 0x10000, URZ, 0xfc, !UPT ;  /* 0x000100000d0d7892 */ /* 0x000fc4000f8efcff */
[----:B------:R-:W-:Y:S02]  /*33d0*/  ULOP3.LUT UR14, UR14, 0x10000, URZ, 0xfc, !UPT ;  /* 0x000100000e0e7892 */ /* 0x000fe4000f8efcff */
[----:B------:R-:W-:Y:S01]  /*33e0*/  USEL UR20, UR6, 0x1, !UP0 ;  /* 0x0000000106147887 */ /* 0x000fe2000c000000 */
[----:B------:R-:W-:Y:S01]  /*33f0*/  UMOV UR26, 0x0 ;  /* 0x00000000001a7882 */ /* 0x000fe20000000000 */
[----:B------:R-:W-:Y:S01]  /*3400*/  UMOV UR27, 0x10100490 ;  /* 0x10100490001b7882 */ /* 0x000fe20000000000 */
[----:B------:R-:W-:Y:S01]  /*3410*/  UMOV UR24, 0x0 ;  /* 0x0000000000187882 */ /* 0x000fe20000000000 */
[----:B------:R-:W-:Y:S01]  /*3420*/  UMOV UR25, 0x10100490 ;  /* 0x1010049000197882 */ /* 0x000fe20000000000 */
[----:B------:R-:W-:Y:S01]  /*3430*/  UMOV UR22, 0x0 ;  /* 0x0000000000167882 */ /* 0x000fe20000000000 */
[----:B------:R-:W-:Y:S01]  /*3440*/  UMOV UR23, 0x10100490 ;  /* 0x1010049000177882 */ /* 0x000fe20000000000 */
[----:B-1----:R-:W-:Y:S02]  /*3450*/  R2UR UR21, R2 ;  /* 0x00000000021572ca */ /* 0x002fe400000e0000 */
[----:B------:R-:W-:-:S13]  /*3460*/  CS2R R2, SRZ ;  /* 0x0000000000027805 */ /* 0x000fda000001ff00 */
.L_x_73:
[C---:B------:R-:W-:Y:S02]  /*3470*/  LEA R0, R8.reuse, UR7, 0x3 ;  /* 0x0000000708007c11 */ /* 0x040fe4000f8e18ff */
[----:B------:R-:W-:Y:S02]  /*3480*/  SHF.L.U32 R4, R3, 0x1f, RZ ;  /* 0x0000001f03047819 */ /* 0x000fe400000006ff */
[----:B------:R-:W-:Y:S02]  /*3490*/  LEA R5, R8, UR7, 0x4 ;  /* 0x0000000708057c11 */ /* 0x000fe4000f8e20ff */
[----:B------:R-:W1:Y:S02]  /*34a0*/  SYNCS.PHASECHK.TRANS64.TRYWAIT P0, [R0+URZ+0x70], R4 ;  /* 0x00007004000075a7 */ /* 0x000e6400080011ff */
[----:B-1-34-:R-:W-:Y:S05]  /*34b0*/  @!P0 BRA `(.L_x_66) ;  /* 0x0000004800dc8947 */ /* 0x01afea0003800000 */
.L_x_148:
[----:B-1----:R-:W1:Y:S01]  /*34c0*/  LDS.128 R4, [R5+0x100] ;  /* 0x0001000005047984 */ /* 0x002e620000000c00 */
[----:B------:R-:W-:Y:S02]  /*34d0*/  VIADD R0, R0, 0x80 ;  /* 0x0000008000007836 */ /* 0x000fe40000000000 */
[----:B------:R-:W-:Y:S01]  /*34e0*/  VIADD R8, R8, 0x1 ;  /* 0x0000000108087836 */ /* 0x000fe20000000000 */
[----:B------:R-:W-:Y:S01]  /*34f0*/  @!PT LDS RZ, [RZ] ;  /* 0x00000000fffff984 */ /* 0x000fe20000000800 */
[----:B------:R-:W-:Y:S01]  /*3500*/  @!PT LDS RZ, [RZ] ;  /* 0x00000000fffff984 */ /* 0x000fe20000000800 */
[----:B------:R-:W-:Y:S01]  /*3510*/  @!PT LDS RZ, [RZ] ;  /* 0x00000000fffff984 */ /* 0x000fe20000000800 */
[----:B------:R-:W-:Y:S01]  /*3520*/  @!PT LDS RZ, [RZ] ;  /* 0x00000000fffff984 */ /* 0x000fe20000000800 */
[----:B------:R2:W-:Y:S06]  /*3530*/  MEMBAR.ALL.CTA ;  /* 0x0000000000007992 */ /* 0x0005ec0000008000 */
[----:B--2---:R-:W2:Y:S01]  /*3540*/  FENCE.VIEW.ASYNC.S ;  /* 0x00000000000073c6 */ /* 0x004ea20000000000 */
[----:B------:R-:W-:-:S04]  /*3550*/  PRMT R0, RZ, 0x654, R0 ;  /* 0x00000654ff007816 */ /* 0x000fc80000000000 */
[----:B--2---:R2:W-:Y:S01]  /*3560*/  SYNCS.ARRIVE.TRANS64.RED.A1T0 RZ, [R0+URZ], RZ ;  /* 0x000000ff00ff79a7 */ /* 0x0045e200081004ff */
[----:B-1----:R-:W-:Y:S01]  /*3570*/  LOP3.LUT P1, RZ, R6, 0x1, RZ, 0xc0, !PT ;  /* 0x0000000106ff7812 */ /* 0x002fe2000782c0ff */
[----:B--2---:R-:W-:-:S12]  /*3580*/  BRA.U UP2, `(.L_x_67) ;  /* 0x0000000502087547 */ /* 0x004fd8000b800000 */
[----:B------:R-:W1:Y:S01]  /*3590*/  LDCU UR8, c[0x0][0x38c] ;  /* 0x00007180ff0877ac */ /* 0x000e620008000800 */
[----:B------:R-:W-:Y:S02]  /*35a0*/  PLOP3.LUT P2, PT, PT, PT, PT, 0x80, 0x8 ;  /* 0x000000000008781c */ /* 0x000fe40003f4f070 */
[----:B------:R-:W-:Y:S01]  /*35b0*/  SHF.L.U32 R4, R9, 0x1f, RZ ;  /* 0x0000001f09047819 */ /* 0x000fe200000006ff */
[----:B------:R-:W-:Y:S02]  /*35c0*/  ULEA UR9, UR19, UR7, 0x3 ;  /* 0x0000000713097291 */ /* 0x000fe4000f8e18ff */
[----:B------:R-:W-:Y:S02]  /*35d0*/  ULEA UR10, UR19, UR21, 0x6 ;  /* 0x00000015130a7291 */ /* 0x000fe4000f8e30ff */
[----:B-1----:R-:W-:-:S06]  /*35e0*/  UISETP.GE.AND UP0, UPT, UR8, 0x1, UPT ;  /* 0x000000010800788c */ /* 0x002fcc000bf06270 */
[----:B------:R-:W-:-:S05]  /*35f0*/  PLOP3.LUT P0, PT, PT, PT, UP0, 0x80, 0x8 ;  /* 0x000000000008781c */ /* 0x000fca0003f0f008 */
[----:B------:R-:W-:-:S08]  /*3600*/  @UP0 ULEA UR8, UR18, UR7, 0x3 ;  /* 0x0000000712080291 */ /* 0x000fd0000f8e18ff */
[----:B------:R-:W-:-:S04]  /*3610*/  @P0 SHF.L.U32 R0, R2, 0x1f, RZ ;  /* 0x0000001f02000819 */ /* 0x000fc800000006ff */
[----:B------:R1:W2:Y:S01]  /*3620*/  @P0 SYNCS.PHASECHK.TRANS64.TRYWAIT P2, [UR8], R0 ;  /* 0x00000000ff0005a7 */ /* 0x0002a20008041108 */
[----:B------:R-:W3:Y:S02]  /*3630*/  SYNCS.PHASECHK.TRANS64.TRYWAIT P0, [UR9+0xb0], R4 ;  /* 0x0000b004ff0075a7 */ /* 0x000ee40008001109 */
[----:B-123--:R-:W-:Y:S05]  /*3640*/  @!P0 BRA `(.L_x_68) ;  /* 0x00000048008c8947 */ /* 0x00efea0003800000 */
.L_x_150:
[----:B------:R-:W-:Y:S01]  /*3650*/  UMOV UR16, UR17 ;  /* 0x0000001100107c82 */ /* 0x000fe20008000000 */
[----:B------:R-:W-:Y:S05]  /*3660*/  BRA.U !UP0, `(.L_x_69) ;  /* 0x0000000108c07547 */ /* 0x000fea000b800000 */
[----:B------:R-:W-:Y:S02]  /*3670*/  UIADD3 UR16, UPT, UPT, UR20, UR17, URZ ;  /* 0x0000001114107290 */ /* 0x000fe4000fffe0ff */
[----:B------:R-:W-:Y:S01]  /*3680*/  UPLOP3.LUT UP3, UPT, UPT, UPT, UPT, 0x40, 0x4 ;  /* 0x000000000004789c */ /* 0x000fe20003f6e870 */
[----:B------:R-:W-:Y:S01]  /*3690*/  UMOV UR15, UR6 ;  /* 0x00000006000f7c82 */ /* 0x000fe20008000000 */
[----:B------:R-:W-:-:S09]  /*36a0*/  UMOV UR46, UR18 ;  /* 0x00000012002e7c82 */ /* 0x000fd20008000000 */
.L_x_72:
[----:B--2---:R-:W-:Y:S01]  /*36b0*/  ULEA UR8, UR46, UR7, 0x3 ;  /* 0x000000072e087291 */ /* 0x004fe2000f8e18ff */
[----:B---3--:R-:W-:Y:S11]  /*36c0*/  @P2 BRA `(.L_x_70) ;  /* 0x00000000000c2947 */ /* 0x008ff60003800000 */
[----:B-1----:R-:W-:Y:S04]  /*36d0*/  SHF.L.U32 R4, R2, 0x1f, RZ ;  /* 0x0000001f02047819 */ /* 0x002fe800000006ff */
[----:B------:R-:W1:Y:S02]  /*36e0*/  SYNCS.PHASECHK.TRANS64.TRYWAIT P0, [UR8], R4 ;  /* 0x00000004ff0075a7 */ /* 0x000e640008001108 */
[----:B-1----:R-:W-:Y:S05]  /*36f0*/  @!P0 BRA `(.L_x_71) ;  /* 0x0000004800788947 */ /* 0x002fea0003800000 */
.L_x_70:
[----:B------:R-:W-:Y:S01]  /*3700*/  UISETP.NE.AND UP0, UPT, UR15, 0x1, UPT ;  /* 0x000000010f00788c */ /* 0x000fe2000bf05270 */
[----:B------:R-:W-:Y:S01]  /*3710*/  PLOP3.LUT P2, PT, PT, PT, PT, 0x80, 0x8 ;  /* 0x000000000008781c */ /* 0x000fe20003f4f070 */
[----:B------:R-:W-:Y:S02]  /*3720*/  UIADD3 UR18, UPT, UPT, UR46, 0x1, URZ ;  /* 0x000000012e127890 */ /* 0x000fe4000fffe0ff */
[----:B------:R-:W-:Y:S02]  /*3730*/  ULEA UR32, UR46, UR14, 0x8 ;  /* 0x0000000e2e207291 */ /* 0x000fe4000f8e40ff */
[----:B------:R-:W-:Y:S01]  /*3740*/  UISETP.NE.AND UP1, UPT, UR18, 0x3, UPT ;  /* 0x000000031200788c */ /* 0x000fe2000bf25270 */
[----:B------:R-:W-:Y:S01]  /*3750*/  PLOP3.LUT P0, PT, PT, PT, UP0, 0x80, 0x8 ;  /* 0x000000000008781c */ /* 0x000fe20003f0f008 */
[----:B------:R-:W-:Y:S02]  /*3760*/  UIADD3 UR44, UPT, UPT, UR32, 0x2, URZ ;  /* 0x00000002202c7890 */ /* 0x000fe4000fffe0ff */
[----:B------:R-:W-:Y:S02]  /*3770*/  USEL UR31, URZ, 0x1, UP1 ;  /* 0x00000001ff1f7887 */ /* 0x000fe40008800000 */
[----:B------:R-:W-:Y:S02]  /*3780*/  USEL UR18, UR18, URZ, UP1 ;  /* 0x000000ff12127287 */ /* 0x000fe40008800000 */
[----:B------:R-:W-:Y:S02]  /*3790*/  UIADD3 UR40, UPT, UPT, UR32, 0x4, URZ ;  /* 0x0000000420287890 */ /* 0x000fe4000fffe0ff */
[----:B------:R-:W-:Y:S01]  /*37a0*/  @UP0 ULEA UR30, UR18, UR7, 0x3 ;  /* 0x00000007121e0291 */ /* 0x000fe2000f8e18ff */
[----:B------:R-:W-:Y:S01]  /*37b0*/  LOP3.LUT R2, R2, UR31, RZ, 0x3c, !PT ;  /* 0x0000001f02027c12 */ /* 0x000fe2000f8e3cff */
[----:B------:R-:W-:Y:S02]  /*37c0*/  UIADD3 UR36, UPT, UPT, UR32, 0x6, URZ ;  /* 0x0000000620247890 */ /* 0x000fe4000fffe0ff */
[----:B------:R-:W-:Y:S01]  /*37d0*/  UIADD3 UR8, UPT, UPT, UR8, 0x18, URZ ;  /* 0x0000001808087890 */ /* 0x000fe2000fffe0ff */
[----:B-1----:R-:W-:Y:S01]  /*37e0*/  @P0 SHF.L.U32 R0, R2, 0x1f, RZ ;  /* 0x0000001f02000819 */ /* 0x002fe200000006ff */
[----:B------:R-:W-:Y:S02]  /*37f0*/  UIADD3 UR17, UPT, UPT, UR17, 0x1, URZ ;  /* 0x0000000111117890 */ /* 0x000fe4000fffe0ff */
[----:B------:R-:W-:Y:S01]  /*3800*/  UIADD3 UR15, UPT, UPT, UR15, -0x1, URZ ;  /* 0xffffffff0f0f7890 */ /* 0x000fe2000fffe0ff */
[----:B------:R2:W3:Y:S01]  /*3810*/  @P0 SYNCS.PHASECHK.TRANS64.TRYWAIT P2, [UR30], R0 ;  /* 0x00000000ff0005a7 */ /* 0x0004e2000804111e */
[----:B------:R-:W-:Y:S02]  /*3820*/  ULEA UR30, UR46, UR13, 0xa ;  /* 0x0000000d2e1e7291 */ /* 0x000fe4000f8e50ff */
[----:B------:R-:W-:Y:S02]  /*3830*/  UISETP.NE.AND UP0, UPT, UR17, UR16, UPT ;  /* 0x000000101100728c */ /* 0x000fe4000bf05270 */
[----:B------:R-:W-:Y:S02]  /*3840*/  UIADD3 UR42, UPT, UPT, UR30, 0x2, URZ ;  /* 0x000000021e2a7890 */ /* 0x000fe4000fffe0ff */
[----:B------:R-:W-:Y:S02]  /*3850*/  UIADD3 UR38, UPT, UPT, UR30, 0x4, URZ ;  /* 0x000000041e267890 */ /* 0x000fe4000fffe0ff */
[----:B------:R-:W-:Y:S01]  /*3860*/  UIADD3 UR34, UPT, UPT, UR30, 0x6, URZ ;  /* 0x000000061e227890 */ /* 0x000fe2000fffe0ff */
[----:B------:R-:W-:Y:S01]  /*3870*/  UMOV UR33, 0x40004040 ;  /* 0x4000404000217882 */ /* 0x000fe20000000000 */
[----:B------:R-:W-:Y:S01]  /*3880*/  UMOV UR31, 0x40004040 ;  /* 0x40004040001f7882 */ /* 0x000fe20000000000 */
[----:B------:R-:W-:Y:S01]  /*3890*/  UMOV UR45, 0x40004040 ;  /* 0x40004040002d7882 */ /* 0x000fe20000000000 */
[----:B------:R2:W-:Y:S01]  /*38a0*/  UTCHMMA.2CTA gdesc[UR30], gdesc[UR32], tmem[UR10], tmem[UR28], idesc[UR29], UP3 ;  /* 0x00ff1c201e0075ea */ /* 0x0005e20009a0000a */
[----:B------:R-:W-:Y:S01]  /*38b0*/  UPLOP3.LUT UP3, UPT, UPT, UPT, UPT, 0x80, 0x8 ;  /* 0x000000000008789c */ /* 0x000fe20003f6f070 */
[----:B------:R-:W-:Y:S01]  /*38c0*/  UMOV UR43, 0x40004040 ;  /* 0x40004040002b7882 */ /* 0x000fe20000000000 */
[----:B------:R-:W-:Y:S01]  /*38d0*/  UMOV UR41, 0x40004040 ;  /* 0x4000404000297882 */ /* 0x000fe20000000000 */
[----:B------:R2:W-:Y:S01]  /*38e0*/  UTCHMMA.2CTA gdesc[UR42], gdesc[UR44], tmem[UR10], tmem[UR26], idesc[UR27], UPT ;  /* 0x00ff1a2c2a0075ea */ /* 0x0005e2000ba0000a */
[----:B------:R-:W-:Y:S01]  /*38f0*/  UMOV UR39, 0x40004040 ;  /* 0x4000404000277882 */ /* 0x000fe20000000000 */
[----:B------:R-:W-:Y:S01]  /*3900*/  UMOV UR37, 0x40004040 ;  /* 0x4000404000257882 */ /* 0x000fe20000000000 */
[----:B------:R-:W-:Y:S01]  /*3910*/  UMOV UR35, 0x40004040 ;  /* 0x4000404000237882 */ /* 0x000fe20000000000 */
[----:B------:R2:W-:Y:S01]  /*3920*/  UTCHMMA.2CTA gdesc[UR38], gdesc[UR40], tmem[UR10], tmem[UR24], idesc[UR25], UPT ;  /* 0x00ff1828260075ea */ /* 0x0005e2000ba0000a */
[----:B------:R2:W-:Y:S01]  /*3930*/  UTCHMMA.2CTA gdesc[UR34], gdesc[UR36], tmem[UR10], tmem[UR22], idesc[UR23], UPT ;  /* 0x00ff1624220075ea */ /* 0x0005e2000ba0000a */
[----:B------:R2:W-:Y:S01]  /*3940*/  UTCBAR.2CTA.MULTICAST [UR8], URZ, UR12 ;  /* 0x000000ff080073e9 */ /* 0x0005e2000820080c */
[----:B------:R-:W-:Y:S01]  /*3950*/  UMOV UR46, UR18 ;  /* 0x00000012002e7c82 */ /* 0x000fe20008000000 */
[----:B------:R-:W-:Y:S05]  /*3960*/  BRA.U UP0, `(.L_x_72) ;  /* 0xfffffffd00507547 */ /* 0x000fea000b83ffff */
.L_x_69:
[----:B------:R-:W-:Y:S01]  /*3970*/  UIADD3 UR9, UPT, UPT, UR9, 0x90, URZ ;  /* 0x0000009009097890 */ /* 0x000fe2000fffe0ff */
[----:B------:R-:W-:-:S08]  /*3980*/  UMOV UR17, UR16 ;  /* 0x0000001000117c82 */ /* 0x000fd00008000000 */
[----:B------:R4:W-:Y:S01]  /*3990*/  UTCBAR.2CTA.MULTICAST [UR9], URZ, UR11 ;  /* 0x000000ff090073e9 */ /* 0x0009e2000820080b */
[----:B------:R-:W-:Y:S02]  /*39a0*/  NOP ;  /* 0x0000000000007918 */ /* 0x000fe40000000000 */
.L_x_67:
[----:B------:R-:W-:Y:S01]  /*39b0*/  UIADD3 UR19, UPT, UPT, UR19, 0x1, URZ ;  /* 0x0000000113137890 */ /* 0x000fe2000fffe0ff */
[----:B------:R-:W-:-:S03]  /*39c0*/  ISETP.NE.AND P0, PT, R8, 0x2, PT ;  /* 0x000000020800780c */ /* 0x000fc60003f05270 */
[----:B------:R-:W-:Y:S01]  /*39d0*/  UISETP.NE.AND UP0, UPT, UR19, 0x4, UPT ;  /* 0x000000041300788c */ /* 0x000fe2000bf05270 */
[----:B-12---:R-:W-:Y:S02]  /*39e0*/  SEL R0, RZ, 0x1, P0 ;  /* 0x00000001ff007807 */ /* 0x006fe40000000000 */
[----:B------:R-:W-:Y:S01]  /*39f0*/  SEL R8, R8, RZ, P0 ;  /* 0x000000ff08087207 */ /* 0x000fe20000000000 */
[----:B------:R-:W-:Y:S01]  /*3a00*/  USEL UR8, URZ, 0x1, UP0 ;  /* 0x00000001ff087887 */ /* 0x000fe20008000000 */
[----:B------:R-:W-:Y:S01]  /*3a10*/  LOP3.LUT R3, R3, R0, RZ, 0x3c, !PT ;  /* 0x0000000003037212 */ /* 0x000fe200078e3cff */
[----:B------:R-:W-:-:S04]  /*3a20*/  USEL UR19, UR19, URZ, UP0 ;  /* 0x000000ff13137287 */ /* 0x000fc80008000000 */
[----:B------:R-:W-:Y:S01]  /*3a30*/  LOP3.LUT R9, R9, UR8, RZ, 0x3c, !PT ;  /* 0x0000000809097c12 */ /* 0x000fe2000f8e3cff */
[----:B------:R-:W-:Y:S07]  /*3a40*/  @P1 BRA `(.L_x_73) ;  /* 0xfffffff800881947 */ /* 0x000fee000383ffff */
[----:B------:R-:W1:Y:S01]  /*3a50*/  S2UR UR6, SR_CgaCtaId ;  /* 0x00000000000679c3 */ /* 0x000e620000008800 */
[----:B------:R-:W-:Y:S01]  /*3a60*/  ELECT P0, URZ, PT ;  /* 0x0000000000ff782f */ /* 0x000fe20003800000 */
[----:B------:R-:W-:Y:S01]  /*3a70*/  HFMA2 R0, -RZ, RZ, 0, 5.9604644775390625e-08 ;  /* 0x00000001ff007431 */ /* 0x000fe200000001ff */
[----:B------:R-:W-:-:S05]  /*3a80*/  UMOV UR8, 0x40 ;  /* 0x0000004000087882 */ /* 0x000fca0000000000 */
[----:B------:R-:W-:Y:S01]  /*3a90*/  UVIRTCOUNT.DEALLOC.SMPOOL 0x80 ;  /* 0x000000800000784c */ /* 0x000fe20000000000 */
[----:B------:R-:W-:Y:S02]  /*3aa0*/  UISETP.NE.AND UP0, UPT, UR5, URZ, UPT ;  /* 0x000000ff0500728c */ /* 0x000fe4000bf05270 */
[----:B-1----:R-:W-:-:S09]  /*3ab0*/  ULEA UR6, UR6, UR8, 0x18 ;  /* 0x0000000806067291 */ /* 0x002fd2000f8ec0ff */
[----:B------:R1:W-:Y:S01]  /*3ac0*/  @P0 STS.U8 [UR6+0x1c], R0 ;  /* 0x00001c00ff000988 */ /* 0x0003e20008000006 */
[----:B------:R-:W-:Y:S05]  /*3ad0*/  BRA.U UP0, `(.L_x_74) ;  /* 0x0000000100a07547 */ /* 0x000fea000b800000 */
[----:B------:R-:W-:Y:S01]  /*3ae0*/  UIADD3 UR5, UPT, UPT, UR7, 0xb0, URZ ;  /* 0x000000b007057890 */ /* 0x000fe2000fffe0ff */
[----:B------:R-:W-:-:S03]  /*3af0*/  SHF.L.U32 R2, R9, 0x1f, RZ ;  /* 0x0000001f09027819 */ /* 0x000fc600000006ff */
[----:B------:R-:W-:-:S09]  /*3b00*/  ULEA UR8, UR19, UR5, 0x3 ;  /* 0x0000000513087291 */ /* 0x000fd2000f8e18ff */
[----:B------:R-:W2:Y:S02]  /*3b10*/  SYNCS.PHASECHK.TRANS64.TRYWAIT P0, [UR8], R2 ;  /* 0x00000002ff0075a7 */ /* 0x000ea40008001108 */
[----:B--2---:R-:W-:Y:S05]  /*3b20*/  @!P0 BRA `(.L_x_75) ;  /* 0x0000004400848947 */ /* 0x004fea0003800000 */
.L_x_153:
[----:B----4-:R-:W-:-:S04]  /*3b30*/  UIADD3 UR9, UPT, UPT, UR19, 0x1, URZ ;  /* 0x0000000113097890 */ /* 0x010fc8000fffe0ff */
[----:B------:R-:W-:-:S04]  /*3b40*/  UISETP.NE.AND UP1, UPT, UR9, 0x4, UPT ;  /* 0x000000040900788c */ /* 0x000fc8000bf25270 */
[----:B------:R-:W-:Y:S02]  /*3b50*/  USEL UR10, URZ, 0x1, UP1 ;  /* 0x00000001ff0a7887 */ /* 0x000fe40008800000 */
[----:B------:R-:W-:-:S04]  /*3b60*/  USEL UR9, UR9, URZ, UP1 ;  /* 0x000000ff09097287 */ /* 0x000fc80008800000 */
[----:B------:R-:W-:Y:S01]  /*3b70*/  ULEA UR8, UR9, UR5, 0x3 ;  /* 0x0000000509087291 */ /* 0x000fe2000f8e18ff */
[----:B-1----:R-:W-:-:S04]  /*3b80*/  LOP3.LUT R2, R9, UR10, RZ, 0x3c, !PT ;  /* 0x0000000a09027c12 */ /* 0x002fc8000f8e3cff */
[----:B------:R-:W-:-:S04]  /*3b90*/  SHF.L.U32 R3, R2, 0x1f, RZ ;  /* 0x0000001f02037819 */ /* 0x000fc800000006ff */
[----:B------:R-:W1:Y:S02]  /*3ba0*/  SYNCS.PHASECHK.TRANS64.TRYWAIT P0, [UR8], R3 ;  /* 0x00000003ff0075a7 */ /* 0x000e640008001108 */
[----:B-1----:R-:W-:Y:S05]  /*3bb0*/  @!P0 BRA `(.L_x_76) ;  /* 0x0000004400788947 */ /* 0x002fea0003800000 */
.L_x_155:
        /* <DEDUP_REMOVED lines=9> */
.L_x_157:
[----:B------:R-:W-:-:S04]  /*3c50*/  UIADD3 UR9, UPT, UPT, UR9, 0x1, URZ ;  /* 0x0000000109097890 */ /* 0x000fc8000fffe0ff */
[----:B------:R-:W-:-:S04]  /*3c60*/  UISETP.NE.AND UP1, UPT, UR9, 0x4, UPT ;  /* 0x000000040900788c */ /* 0x000fc8000bf25270 */
[----:B------:R-:W-:Y:S02]  /*3c70*/  USEL UR8, URZ, 0x1, UP1 ;  /* 0x00000001ff087887 */ /* 0x000fe40008800000 */
[----:B------:R-:W-:-:S04]  /*3c80*/  USEL UR9, UR9, URZ, UP1 ;  /* 0x000000ff09097287 */ /* 0x000fc80008800000 */
[----:B------:R-:W-:Y:S01]  /*3c90*/  ULEA UR9, UR9, UR5, 0x3 ;  /* 0x0000000509097291 */ /* 0x000fe2000f8e18ff */
[----:B------:R-:W-:-:S04]  /*3ca0*/  LOP3.LUT R2, R2, UR8, RZ, 0x3c, !PT ;  /* 0x0000000802027c12 */ /* 0x000fc8000f8e3cff */
[----:B------:R-:W-:Y:S01]  /*3cb0*/  SHF.L.U32 R2, R2, 0x1f, RZ ;  /* 0x0000001f02027819 */ /* 0x000fe200000006ff */
[----:B-1----:R-:W-:-:S04]  /*3cc0*/  IMAD.U32 R0, RZ, RZ, UR9 ;  /* 0x00000009ff007e24 */ /* 0x002fc8000f8e00ff */
[----:B------:R1:W2:Y:S03]  /*3cd0*/  SYNCS.PHASECHK.TRANS64.TRYWAIT P0, [R0+URZ], R2 ;  /* 0x00000002000075a7 */ /* 0x0002a600080011ff */
[----:B--2---:R-:W-:Y:S05]  /*3ce0*/  @!P0 NANOSLEEP.SYNCS 0x989680 ;  /* 0x009896800000895d */ /* 0x004fea0003900000 */
[----:B------:R-:W2:Y:S02]  /*3cf0*/  @!P0 SYNCS.PHASECHK.TRANS64 P0, [R0+URZ], R2 ;  /* 0x00000002000085a7 */ /* 0x000ea400080010ff */
[----:B--2---:R-:W-:Y:S05]  /*3d00*/  @P0 BRA `(.L_x_78) ;  /* 0x0000000000200947 */ /* 0x004fea0003800000 */
.L_x_79:
[----:B--2---:R2:W4:Y:S02]  /*3d10*/  SYNCS.PHASECHK.TRANS64.TRYWAIT P0, [R0+URZ], R2 ;  /* 0x00000002000075a7 */ /* 0x00452400080011ff */
[----:B----4-:R-:W-:Y:S05]  /*3d20*/  @!P0 NANOSLEEP.SYNCS 0x989680 ;  /* 0x009896800000895d */ /* 0x010fea0003900000 */
[----:B------:R-:W4:Y:S02]  /*3d30*/  @!P0 SYNCS.PHASECHK.TRANS64 P0, [R0+URZ], R2 ;  /* 0x00000002000085a7 */ /* 0x000f2400080010ff */
[----:B----4-:R-:W-:Y:S05]  /*3d40*/  @!P0 BRA `(.L_x_79) ;  /* 0xfffffffc00f08947 */ /* 0x010fea000383ffff */
[----:B------:R-:W-:Y:S05]  /*3d50*/  BRA `(.L_x_78) ;  /* 0x00000000000c7947 */ /* 0x000fea0003800000 */
.L_x_74:
[----:B------:R-:W-:-:S04]  /*3d60*/  UIADD3 UR5, UPT, UPT, UR7, 0xf0, URZ ;  /* 0x000000f007057890 */ /* 0x000fc8000fffe0ff */
[----:B------:R-:W-:-:S09]  /*3d70*/  UPRMT UR5, UR4, 0x654, UR5 ;  /* 0x0000065404057896 */ /* 0x000fd20008000005 */
[----:B------:R-:W-:Y:S03]  /*3d80*/  SYNCS.ARRIVE.TRANS64.RED.A1T0 RZ, [UR5], RZ ;  /* 0x000000ffffff79a7 */ /* 0x000fe60008100405 */
.L_x_78:
[----:B-12---:R-:W-:Y:S01]  /*3d90*/  SHF.L.U32 R2, RZ, 0x1f, RZ ;  /* 0x0000001fff027819 */ /* 0x006fe200000006ff */
[----:B------:R-:W-:Y:S01]  /*3da0*/  UIADD3 UR5, UPT, UPT, UR7, 0xf0, URZ ;  /* 0x000000f007057890 */ /* 0x000fe2000fffe0ff */
[----:B------:R-:W-:Y:S02]  /*3db0*/  PLOP3.LUT P0, PT, PT, PT, UP0, 0x80, 0x8 ;  /* 0x000000000008781c */ /* 0x000fe40003f0f008 */
[----:B------:R-:W1:Y:S02]  /*3dc0*/  SYNCS.PHASECHK.TRANS64.TRYWAIT P1, [UR7+0xf0], R2 ;  /* 0x0000f002ff0075a7 */ /* 0x000e640008021107 */
[----:B-1----:R-:W-:Y:S09]  /*3dd0*/  @!P1 BRA `(.L_x_80) ;  /* 0x0000004400209947 */ /* 0x002ff20003800000 */
.L_x_159:
[----:B------:R-:W-:Y:S01]  /*3de0*/  @!UP0 UPRMT UR5, UR4, 0x654, UR5 ;  /* 0x0000065404058896 */ /* 0x000fe20008000005 */
[----:B------:R-:W-:Y:S02]  /*3df0*/  UMOV UR8, 0xffff ;  /* 0x0000ffff00087882 */ /* 0x000fe40000000000 */
[----:B------:R-:W-:-:S06]  /*3e00*/  UMOV UR4, 0x1 ;  /* 0x0000000100047882 */ /* 0x000fcc0000000000 */
[----:B------:R-:W-:Y:S01]  /*3e10*/  @!P0 SYNCS.ARRIVE.TRANS64.RED.A1T0 RZ, [UR5], RZ ;  /* 0x000000ffffff89a7 */ /* 0x000fe20008100405 */
[----:B------:R-:W-:Y:S01]  /*3e20*/  NOP ;  /* 0x0000000000007918 */ /* 0x000fe20000000000 */
[----:B-1----:R-:W1:Y:S01]  /*3e30*/  LDS R0, [UR6+0x14] ;  /* 0x00001406ff007984 */ /* 0x002e620008000800 */
[----:B------:R-:W-:-:S04]  /*3e40*/  ULOP3.LUT UR5, UR21, 0xffff, URZ, 0xc0, !UPT ;  /* 0x0000ffff15057892 */ /* 0x000fc8000f8ec0ff */
[----:B------:R-:W-:-:S04]  /*3e50*/  USHF.R.U32.HI UR5, URZ, 0x5, UR5 ;  /* 0x00000005ff057899 */ /* 0x000fc80008011605 */
[----:B------:R-:W-:Y:S02]  /*3e60*/  USHF.L.U32 UR8, UR8, UR5, URZ ;  /* 0x0000000508087299 */ /* 0x000fe400080006ff */
[----:B------:R-:W-:-:S04]  /*3e70*/  USHF.L.U32 UR4, UR4, UR5, URZ ;  /* 0x0000000504047299 */ /* 0x000fc800080006ff */
[----:B-1----:R-:W-:-:S04]  /*3e80*/  LOP3.LUT R0, R0, UR8, RZ, 0xc0, !PT ;  /* 0x0000000800007c12 */ /* 0x002fc8000f8ec0ff */
[----:B------:R-:W-:-:S13]  /*3e90*/  ISETP.NE.AND P0, PT, R0, UR8, PT ;  /* 0x0000000800007c0c */ /* 0x000fda000bf05270 */
[----:B------:R-:W-:Y:S05]  /*3ea0*/  @P0 BRA `(.L_x_81) ;  /* 0x0000000000580947 */ /* 0x000fea0003800000 */
[----:B------:R-:W1:Y:S02]  /*3eb0*/  LDS R0, [UR6+0x18] ;  /* 0x00001806ff007984 */ /* 0x000e640008000800 */
[----:B-1----:R-:W-:-:S04]  /*3ec0*/  LOP3.LUT R0, R0, UR4, RZ, 0xc0, !PT ;  /* 0x0000000400007c12 */ /* 0x002fc8000f8ec0ff */
[----:B------:R-:W-:-:S13]  /*3ed0*/  ISETP.NE.AND P0, PT, R0, UR4, PT ;  /* 0x0000000400007c0c */ /* 0x000fda000bf05270 */
[----:B------:R-:W-:Y:S05]  /*3ee0*/  @P0 BRA `(.L_x_82) ;  /* 0x00000000003c0947 */ /* 0x000fea0003800000 */
[----:B------:R-:W1:Y:S01]  /*3ef0*/  S2R R2, SR_LANEID ;  /* 0x0000000000027919 */ /* 0x000e620000000000 */
[----:B------:R-:W-:Y:S01]  /*3f00*/  ULOP3.LUT UR8, URZ, UR8, URZ, 0x33, !UPT ;  /* 0x00000008ff087292 */ /* 0x000fe2000f8e33ff */
[----:B------:R-:W-:Y:S02]  /*3f10*/  VOTEU.ANY UR7, UPT, PT ;  /* 0x0000000000077886 */ /* 0x000fe400038e0100 */
[----:B------:R-:W-:-:S03]  /*3f20*/  UFLO.U32 UR7, UR7 ;  /* 0x00000007000772bd */ /* 0x000fc600080e0000 */
[----:B------:R-:W-:-:S04]  /*3f30*/  IMAD.U32 R0, RZ, RZ, UR8 ;  /* 0x00000008ff007e24 */ /* 0x000fc8000f8e00ff */
[----:B------:R2:W3:Y:S02]  /*3f40*/  REDUX UR5, R0 ;  /* 0x00000000000573c4 */ /* 0x0004e40000000000 */
[----:B------:R1:W-:Y:S02]  /*3f50*/  UTCATOMSWS.AND URZ, UR8 ;  /* 0x0000000800ff79e3 */ /* 0x0003e40008000000 */
[----:B-1----:R-:W-:Y:S02]  /*3f60*/  ISETP.EQ.U32.AND P0, PT, R2, UR7, PT ;  /* 0x0000000702007c0c */ /* 0x002fe4000bf02070 */
[----:B--2---:R-:W-:Y:S02]  /*3f70*/  LOP3.LUT R0, RZ, UR4, RZ, 0x33, !PT ;  /* 0x00000004ff007c12 */ /* 0x004fe4000f8e33ff */
[----:B---3--:R-:W-:Y:S02]  /*3f80*/  MOV R2, UR5 ;  /* 0x0000000500027c02 */ /* 0x008fe40008000f00 */
[----:B------:R-:W1:Y:S07]  /*3f90*/  REDUX UR4, R0 ;  /* 0x00000000000473c4 */ /* 0x000e6e0000000000 */
[----:B------:R2:W-:Y:S01]  /*3fa0*/  @P0 ATOMS.AND RZ, [UR6+0x14], R2 ;  /* 0x00001402ffff098c */ /* 0x0005e2000a800006 */
[----:B-1----:R-:W-:-:S05]  /*3fb0*/  IMAD.U32 R0, RZ, RZ, UR4 ;  /* 0x00000004ff007e24 */ /* 0x002fca000f8e00ff */
[----:B------:R2:W-:Y:S01]  /*3fc0*/  @P0 ATOMS.AND RZ, [UR6+0x18], R0 ;  /* 0x00001800ffff098c */ /* 0x0005e2000a800006 */
[----:B------:R-:W-:Y:S05]  /*3fd0*/  BRA `(.L_x_83) ;  /* 0x0000000000147947 */ /* 0x000fea0003800000 */
.L_x_82:
[----:B------:R-:W-:Y:S02]  /*3fe0*/  MOV R2, 0x4000 ;  /* 0x0000400000027802 */ /* 0x000fe40000000f00 */
[----:B---345:R-:W-:Y:S05]  /*3ff0*/  CALL.REL.NOINC `($__internal_0_$__cuda_sm10x_tcgen05_guardrail_trap_col_being_dealloced_not_returned_by_alloc) ;  /* 0x00000044008c7944 */ /* 0x038fea0003c00000 */
[----:B------:R-:W-:Y:S05]  /*4000*/  BRA `(.L_x_83) ;  /* 0x0000000000087947 */ /* 0x000fea0003800000 */
.L_x_81:
[----:B------:R-:W-:Y:S02]  /*4010*/  MOV R2, 0x4030 ;  /* 0x0000403000027802 */ /* 0x000fe40000000f00 */
[----:B---345:R-:W-:Y:S05]  /*4020*/  CALL.REL.NOINC `($__internal_2_$__cuda_sm10x_tcgen05_guardrail_trap_unallocated_columns_being_dealloced) ;  /* 0x0000004400987944 */ /* 0x038fea0003c00000 */
.L_x_83:
[----:B------:R-:W-:Y:S01]  /*4030*/  NOP ;  /* 0x0000000000007918 */ /* 0x000fe20000000000 */
[----:B----4-:R-:W-:Y:S05]  /*4040*/  EXIT ;  /* 0x000000000000794d */ /* 0x010fea0003800000 */
.L_x_54:
[----:B------:R-:W-:-:S09]  /*4050*/  UISETP.NE.OR UP5, UPT, UR10, 0x3, !UP5 ;  /* 0x000000030a00788c */ /* 0x000fd2000efa5670 */
[----:B------:R-:W-:Y:S05]  /*4060*/  BRA.U UP5, `(.L_x_84) ;  /* 0x0000000d05b07547 */ /* 0x000fea000b800000 */
[----:B------:R-:W1:Y:S01]  /*4070*/  LDC R0, c[0x0][0xb30] ;  /* 0x0002cc00ff007b82 */ /* 0x000e620000000800 */
[----:B------:R-:W2:Y:S01]  /*4080*/  LDCU.64 UR8, c[0x0][0x888] ;  /* 0x00011100ff0877ac */ /* 0x000ea20008000a00 */
[----:B------:R-:W-:Y:S02]  /*4090*/  HFMA2 R27, -RZ, RZ, 0, 0 ;  /* 0x00000000ff1b7431 */ /* 0x000fe400000001ff */
[----:B------:R-:W-:Y:S01]  /*40a0*/  IMAD.MOV.U32 R29, RZ, RZ, 0x1 ;  /* 0x00000001ff1d7424 */ /* 0x000fe200078e00ff */
[----:B------:R-:W-:Y:S01]  /*40b0*/  MOV R25, 0x2000 ;  /* 0x0000200000197802 */ /* 0x000fe20000000f00 */
[----:B------:R-:W3:Y:S01]  /*40c0*/  LDCU.64 UR4, c[0x0][0x890] ;  /* 0x00011200ff0477ac */ /* 0x000ee20008000a00 */
[----:B------:R-:W-:Y:S01]  /*40d0*/  IMAD.MOV.U32 R28, RZ, RZ, RZ ;  /* 0x000000ffff1c7224 */ /* 0x000fe200078e00ff */
[----:B------:R-:W4:Y:S01]  /*40e0*/  LDC R24, c[0x0][0x370] ;  /* 0x0000dc00ff187b82 */ /* 0x000f220000000800 */
[----:B------:R-:W-:Y:S01]  /*40f0*/  UMOV UR6, 0x400 ;  /* 0x0000040000067882 */ /* 0x000fe20000000000 */
[----:B------:R-:W-:-:S02]  /*4100*/  UPLOP3.LUT UP1, UPT, UPT, UPT, UPT, 0x40, 0x4 ;  /* 0x000000000004789c */ /* 0x000fc40003f2e870 */
[----:B------:R-:W-:Y:S01]  /*4110*/  ULEA UR6, UR37, UR6, 0x18 ;  /* 0x0000000625067291 */ /* 0x000fe2000f8ec0ff */
[----:B------:R-:W-:-:S03]  /*4120*/  UMOV UR13, URZ ;  /* 0x000000ff000d7c82 */ /* 0x000fc60008000000 */
[----:B------:R-:W4:Y:S01]  /*4130*/  LDC R3, c[0x0][0xb0c] ;  /* 0x0002c300ff037b82 */ /* 0x000f220000000800 */
[----:B--2---:R-:W-:Y:S02]  /*4140*/  UISETP.NE.U32.AND UP3, UPT, UR8, URZ, UPT ;  /* 0x000000ff0800728c */ /* 0x004fe4000bf65070 */
[----:B---3--:R-:W-:-:S05]  /*4150*/  UISETP.NE.U32.AND UP4, UPT, UR4, URZ, UPT ;  /* 0x000000ff0400728c */ /* 0x008fca000bf85070 */
[----:B------:R-:W2:Y:S01]  /*4160*/  LDC R18, c[0x0][0xb20] ;  /* 0x0002c800ff127b82 */ /* 0x000ea20000000800 */
[----:B-1----:R-:W-:Y:S01]  /*4170*/  ISETP.NE.AND P1, PT, R0, 0x1, PT ;  /* 0x000000010000780c */ /* 0x002fe20003f25270 */
[----:B------:R-:W-:Y:S02]  /*4180*/  UISETP.NE.AND.EX UP3, UPT, UR9, URZ, UPT, UP3 ;  /* 0x000000ff0900728c */ /* 0x000fe4000bf65330 */
[----:B------:R-:W-:-:S04]  /*4190*/  UISETP.NE.AND.EX UP4, UPT, UR5, URZ, UPT, UP4 ;  /* 0x000000ff0500728c */ /* 0x000fc8000bf85340 */
[----:B------:R-:W1:Y:S08]  /*41a0*/  LDC.64 R30, c[0x0][0x348] ;  /* 0x0000d200ff1e7b82 */ /* 0x000e700000000a00 */
[----:B------:R-:W3:Y:S08]  /*41b0*/  LDC.64 R16, c[0x0][0xb10] ;  /* 0x0002c400ff107b82 */ /* 0x000ef00000000a00 */
[----:B------:R-:W1:Y:S08]  /*41c0*/  LDC.64 R6, c[0x0][0xb18] ;  /* 0x0002c600ff067b82 */ /* 0x000e700000000a00 */
[----:B------:R-:W1:Y:S08]  /*41d0*/  LDC.64 R4, c[0x0][0xb28] ;  /* 0x0002ca00ff047b82 */ /* 0x000e700000000a00 */
[----:B--2-4-:R-:W1:Y:S02]  /*41e0*/  LDC R19, c[0x0][0x374] ;  /* 0x0000dd00ff137b82 */ /* 0x014e640000000800 */
.L_x_93:
[C---:B------:R-:W-:Y:S02]  /*41f0*/  LEA R0, R28.reuse, UR6, 0x3 ;  /* 0x000000061c007c11 */ /* 0x040fe4000f8e18ff */
[----:B------:R-:W-:Y:S02]  /*4200*/  SHF.L.U32 R2, R27, 0x1f, RZ ;  /* 0x0000001f1b027819 */ /* 0x000fe400000006ff */
[----:B------:R-:W-:Y:S02]  /*4210*/  LEA R20, R28, UR6, 0x4 ;  /* 0x000000061c147c11 */ /* 0x000fe4000f8e20ff */
[----:B--2---:R-:W2:Y:S02]  /*4220*/  SYNCS.PHASECHK.TRANS64.TRYWAIT P0, [R0+URZ+0x70], R2 ;  /* 0x00007002000075a7 */ /* 0x004ea400080011ff */
[----:B--2---:R-:W-:Y:S05]  /*4230*/  @!P0 BRA `(.L_x_85) ;  /* 0x0000004000208947 */ /* 0x004fea0003800000 */
.L_x_160:
[----:B------:R-:W-:Y:S01]  /*4240*/  ISETP.GE.AND P0, PT, R40, 0x1, PT ;  /* 0x000000012800780c */ /* 0x000fe20003f06270 */
[----:B------:R-:W4:Y:S01]  /*4250*/  LDS.128 R20, [R20+0x100] ;  /* 0x0001000014147984 */ /* 0x000f220000000c00 */
[----:B--2---:R-:W-:Y:S01]  /*4260*/  VIADD R0, R0, 0x80 ;  /* 0x0000008000007836 */ /* 0x004fe20000000000 */
[----:B------:R-:W-:Y:S01]  /*4270*/  @!PT LDS RZ, [RZ] ;  /* 0x00000000fffff984 */ /* 0x000fe20000000800 */
[----:B------:R-:W-:Y:S01]  /*4280*/  @!PT LDS RZ, [RZ] ;  /* 0x00000000fffff984 */ /* 0x000fe20000000800 */
[----:B------:R-:W-:Y:S01]  /*4290*/  @!PT LDS RZ, [RZ] ;  /* 0x00000000fffff984 */ /* 0x000fe20000000800 */
[----:B------:R-:W-:Y:S01]  /*42a0*/  @!PT LDS RZ, [RZ] ;  /* 0x00000000fffff984 */ /* 0x000fe20000000800 */
[----:B------:R2:W-:Y:S06]  /*42b0*/  MEMBAR.ALL.CTA ;  /* 0x0000000000007992 */ /* 0x0005ec0000008000 */
[----:B--2---:R-:W2:Y:S01]  /*42c0*/  FENCE.VIEW.ASYNC.S ;  /* 0x00000000000073c6 */ /* 0x004ea20000000000 */
[----:B------:R-:W-:Y:S04]  /*42d0*/  PRMT R0, RZ, 0x654, R0 ;  /* 0x00000654ff007816 */ /* 0x000fe80000000000 */
[----:B--2---:R2:W-:Y:S01]  /*42e0*/  SYNCS.ARRIVE.TRANS64.RED.A1T0 RZ, [R0+URZ], RZ ;  /* 0x000000ff00ff79a7 */ /* 0x0045e200081004ff */
[----:B----4-:R-:W-:Y:S11]  /*42f0*/  LOP3.LUT P3, RZ, R22, 0x1, RZ, 0xc0, !PT ;  /* 0x0000000116ff7812 */ /* 0x010ff6000786c0ff */
[----:B------:R-:W-:Y:S02]  /*4300*/  @!UPT UIADD3 URZ, UPT, UPT, URZ, URZ, URZ ;  /* 0x000000fffffff290 */ /* 0x000fe4000fffe0ff */
[----:B------:R-:W-:Y:S02]  /*4310*/  @P3 MOV R11, R20 ;  /* 0x00000014000b3202 */ /* 0x000fe40000000f00 */
[----:B------:R-:W-:Y:S01]  /*4320*/  @P3 LOP3.LUT R10, R21, 0xffff, RZ, 0xc0, !PT ;  /* 0x0000ffff150a3812 */ /* 0x000fe200078ec0ff */
[----:B--2---:R-:W-:Y:S06]  /*4330*/  @!P0 BRA `(.L_x_86) ;  /* 0x0000000000a48947 */ /* 0x004fec0003800000 */
[-C--:B-1----:R-:W-:Y:S01]  /*4340*/  IMAD.HI.U32 R0, R19, R7.reuse, RZ ;  /* 0x0000000713007227 */ /* 0x082fe200078e00ff */
[----:B------:R-:W-:Y:S02]  /*4350*/  ISETP.NE.AND P0, PT, R6, 0x1, PT ;  /* 0x000000010600780c */ /* 0x000fe40003f05270 */
[----:B------:R-:W-:Y:S01]  /*4360*/  ISETP.NE.AND P2, PT, R40, 0x1, PT ;  /* 0x000000012800780c */ /* 0x000fe20003f45270 */
[----:B---3--:R-:W-:Y:S01]  /*4370*/  IMAD.HI.U32 R9, R24, R16, RZ ;  /* 0x0000001018097227 */ /* 0x008fe200078e00ff */
[----:B------:R-:W-:Y:S02]  /*4380*/  SHF.R.U32.HI R0, RZ, R18, R0 ;  /* 0x00000012ff007219 */ /* 0x000fe40000011600 */
[----:B------:R-:W-:Y:S01]  /*4390*/  ISETP.NE.AND P4, PT, R3, 0x1, PT ;  /* 0x000000010300780c */ /* 0x000fe20003f85270 */
[----:B------:R-:W-:Y:S01]  /*43a0*/  IMAD.HI.U32 R13, R10, R7, RZ ;  /* 0x000000070a0d7227 */ /* 0x000fe200078e00ff */
[----:B------:R-:W-:Y:S02]  /*43b0*/  SHF.R.U32.HI R9, RZ, R17, R9 ;  /* 0x00000011ff097219 */ /* 0x000fe40000011609 */
[----:B------:R-:W-:Y:S01]  /*43c0*/  SEL R0, R19, R0, !P0 ;  /* 0x0000000013007207 */ /* 0x000fe20004000000 */
[----:B------:R-:W-:Y:S01]  /*43d0*/  IMAD.HI.U32 R12, R11, R16, RZ ;  /* 0x000000100b0c7227 */ /* 0x000fe200078e00ff */
[----:B------:R-:W-:Y:S03]  /*43e0*/  SEL R9, R24, R9, !P4 ;  /* 0x0000000918097207 */ /* 0x000fe60006000000 */
[-C--:B------:R-:W-:Y:S01]  /*43f0*/  IMAD.HI.U32 R8, R0, R4.reuse, RZ ;  /* 0x0000000400087227 */ /* 0x080fe200078e00ff */
[----:B------:R-:W-:Y:S03]  /*4400*/  SHF.R.U32.HI R12, RZ, R17, R12 ;  /* 0x00000011ff0c7219 */ /* 0x000fe6000001160c */
[----:B------:R-:W-:Y:S01]  /*4410*/  IMAD.HI.U32 R2, R9, R4, RZ ;  /* 0x0000000409027227 */ /* 0x000fe200078e00ff */
[-C--:B------:R-:W-:Y:S02]  /*4420*/  @P2 SHF.R.U32.HI R0, RZ, R5.reuse, R8 ;  /* 0x00000005ff002219 */ /* 0x080fe40000011608 */
[----:B------:R-:W-:Y:S02]  /*4430*/  SHF.R.U32.HI R8, RZ, R18, R13 ;  /* 0x00000012ff087219 */ /* 0x000fe4000001160d */
[----:B------:R-:W-:Y:S01]  /*4440*/  @P2 SHF.R.U32.HI R9, RZ, R5, R2 ;  /* 0x00000005ff092219 */ /* 0x000fe20000011602 */
[----:B------:R-:W-:Y:S01]  /*4450*/  IMAD R0, R40, R0, RZ ;  /* 0x0000000028007224 */ /* 0x000fe200078e02ff */
[----:B------:R-:W-:Y:S02]  /*4460*/  SEL R8, R10, R8, !P0 ;  /* 0x000000080a087207 */ /* 0x000fe40004000000 */
[----:B------:R-:W-:Y:S01]  /*4470*/  SEL R2, R11, R12, !P4 ;  /* 0x0000000c0b027207 */ /* 0x000fe20006000000 */
[----:B------:R-:W-:Y:S01]  /*4480*/  IMAD R12, R40, R9, RZ ;  /* 0x00000009280c7224 */ /* 0x000fe200078e02ff */
[C---:B------:R-:W-:Y:S01]  /*4490*/  ISETP.GE.AND P0, PT, R8.reuse, R0, PT ;  /* 0x000000000800720c */ /* 0x040fe20003f06270 */
[----:B------:R-:W-:Y:S03]  /*44a0*/  IMAD.HI.U32 R0, R8, R4, RZ ;  /* 0x0000000408007227 */ /* 0x000fe600078e00ff */
[----:B------:R-:W-:Y:S02]  /*44b0*/  ISETP.GE.OR P0, PT, R2, R12, P0 ;  /* 0x0000000c0200720c */ /* 0x000fe40000706670 */
[-C--:B------:R-:W-:Y:S04]  /*44c0*/  SHF.R.U32.HI R0, RZ, R5.reuse, R0 ;  /* 0x00000005ff007219 */ /* 0x080fe80000011600 */
[----:B------:R-:W-:Y:S05]  /*44d0*/  SEL R13, R8, R0, !P2 ;  /* 0x00000000080d7207 */ /* 0x000fea0005000000 */
[----:B------:R-:W-:Y:S02]  /*44e0*/  IMAD.MOV R12, RZ, RZ, -R13 ;  /* 0x000000ffff0c7224 */ /* 0x000fe400078e0a0d */
[----:B------:R-:W-:Y:S04]  /*44f0*/  @!P0 IMAD.HI.U32 R0, R2, R4, RZ ;  /* 0x0000000402008227 */ /* 0x000fe800078e00ff */
[----:B------:R-:W-:Y:S01]  /*4500*/  IMAD R12, R40, R12, R8 ;  /* 0x0000000c280c7224 */ /* 0x000fe200078e0208 */
[----:B------:R-:W-:Y:S04]  /*4510*/  @!P0 SHF.R.U32.HI R0, RZ, R5, R0 ;  /* 0x00000005ff008219 */ /* 0x000fe80000011600 */
[----:B------:R-:W-:Y:S04]  /*4520*/  @!P0 SEL R0, R2, R0, !P2 ;  /* 0x0000000002008207 */ /* 0x000fe80005000000 */
[----:B------:R-:W-:Y:S01]  /*4530*/  @!P0 IADD3 R13, PT, PT, R13, -R0, RZ ;  /* 0x800000000d0d8210 */ /* 0x000fe20007ffe0ff */
[----:B------:R-:W-:Y:S01]  /*4540*/  @!P0 IMAD R0, R9, R12, R0 ;  /* 0x0000000c09008224 */ /* 0x000fe200078e0200 */
[----:B------:R-:W-:Y:S01]  /*4550*/  IADD3 R9, PT, PT, -R8, RZ, RZ ;  /* 0x000000ff08097210 */ /* 0x000fe20007ffe1ff */
[--C-:B------:R-:W-:Y:S02]  /*4560*/  IMAD.MOV R12, RZ, RZ, -R2.reuse ;  /* 0x000000ffff0c7224 */ /* 0x100fe400078e0a02 */
[----:B------:R-:W-:Y:S02]  /*4570*/  @!P0 IMAD R8, R13, R40, R2 ;  /* 0x000000280d088224 */ /* 0x000fe400078e0202 */
[----:B------:R-:W-:Y:S02]  /*4580*/  @!P0 IMAD.MOV.U32 R2, RZ, RZ, R0 ;  /* 0x000000ffff028224 */ /* 0x000fe400078e0000 */
[----:B------:R-:W-:Y:S02]  /*4590*/  IMAD R11, R3, R12, R11 ;  /* 0x0000000c030b7224 */ /* 0x000fe400078e020b */
[----:B------:R-:W-:Y:S02]  /*45a0*/  IMAD R10, R6, R9, R10 ;  /* 0x00000009060a7224 */ /* 0x000fe400078e020a */
[----:B------:R-:W-:Y:S02]  /*45b0*/  IMAD R11, R2, R3, R11 ;  /* 0x00000003020b7224 */ /* 0x000fe400078e020b */
[----:B------:R-:W-:Y:S02]  /*45c0*/  IMAD R10, R8, R6, R10 ;  /* 0x00000006080a7224 */ /* 0x000fe400078e020a */
.L_x_86:
[----:B------:R-:W-:Y:S05]  /*45d0*/  BRA.U UP1, `(.L_x_87) ;  /* 0x0000000101107547 */ /* 0x000fea000b800000 */
[----:B------:R-:W-:Y:S04]  /*45e0*/  MOV R2, UR7 ;  /* 0x0000000700027c02 */ /* 0x000fe80008000f00 */
[----:B------:R-:W-:Y:S04]  /*45f0*/  SHF.L.U32 R2, R2, 0x1f, RZ ;  /* 0x0000001f02027819 */ /* 0x000fe800000006ff */
[----:B------:R-:W2:Y:S02]  /*4600*/  SYNCS.PHASECHK.TRANS64.TRYWAIT P0, [UR6+0x68], R2 ;  /* 0x00006802ff0075a7 */ /* 0x000ea40008001106 */
[----:B--2---:R-:W-:Y:S05]  /*4610*/  @!P0 BRA `(.L_x_88) ;  /* 0x0000003c003c8947 */ /* 0x004fea0003800000 */
.L_x_87:
[----:B------:R-:W-:Y:S02]  /*4620*/  R2UR UR11, R14 ;  /* 0x000000000e0b72ca */ /* 0x000fe400000e0000 */
[----:B------:R-:W-:Y:S02]  /*4630*/  R2UR UR10, R15 ;  /* 0x000000000f0a72ca */ /* 0x000fe400000e0000 */
[----:B------:R-:W-:Y:S04]  /*4640*/  ISETP.NE.U32.AND P2, PT, RZ, UR4, PT ;  /* 0x00000004ff007c0c */ /* 0x000fe8000bf45070 */
[----:B------:R-:W-:Y:S05]  /*4650*/  ISETP.NE.AND.EX P2, PT, RZ, UR5, PT, P2 ;  /* 0x00000005ff007c0c */ /* 0x000fea000bf45320 */
[----:B------:R-:W-:Y:S02]  /*4660*/  USHF.L.U32 UR11, UR11, 0x7, URZ ;  /* 0x000000070b0b7899 */ /* 0x000fe400080006ff */
[----:B------:R-:W-:Y:S01]  /*4670*/  USHF.L.U32 UR10, UR10, 0x6, URZ ;  /* 0x000000060a0a7899 */ /* 0x000fe200080006ff */
[----:B------:R-:W-:Y:S11]  /*4680*/  BRA.U !UP4, `(.L_x_89) ;  /* 0x000000010c347547 */ /* 0x000ff6000b800000 */
[----:B------:R-:W-:Y:S01]  /*4690*/  UPLOP3.LUT UP0, UPT, UPT, UPT, UP3, 0x80, 0x8 ;  /* 0x000000000008789c */ /* 0x000fe20003f0f030 */
[----:B--2---:R-:W-:Y:S02]  /*46a0*/  HFMA2 R0, -RZ, RZ, 0, 5.9604644775390625e-08 ;  /* 0x00000001ff007431 */ /* 0x004fe400000001ff */
[----:B------:R-:W-:Y:S03]  /*46b0*/  IMAD.MOV.U32 R92, RZ, RZ, 0x1 ;  /* 0x00000001ff5c7424 */ /* 0x000fe600078e00ff */
[----:B------:R-:W-:Y:S05]  /*46c0*/  PLOP3.LUT P0, PT, PT, PT, UP0, 0x80, 0x8 ;  /* 0x000000000008781c */ /* 0x000fea0003f0f008 */
[----:B------:R-:W2:Y:S01]  /*46d0*/  @UP0 LDCU.64 UR14, c[0x0][0x888] ;  /* 0x00011100ff0e07ac */ /* 0x000ea20008000a00 */
[----:B------:R-:W-:Y:S07]  /*46e0*/  @UP0 UIMAD UR8, UR36, UR4, URZ ;  /* 0x00000004240802a4 */ /* 0x000fee000f8e02ff */
[----:B------:R-:W-:Y:S01]  /*46f0*/  @!P0 PRMT R92, R0, 0x7610, R92 ;  /* 0x00007610005c8816 */ /* 0x000fe2000000005c */
[----:B--2---:R-:W-:Y:S03]  /*4700*/  @UP0 UIMAD.WIDE UR14, UR8, 0x4, UR14 ;  /* 0x00000004080e08a5 */ /* 0x004fe6000f8e020e */
[----:B------:R-:W2:Y:S03]  /*4710*/  @!UP0 LDCU UR8, c[0x0][0x880] ;  /* 0x00011000ff0887ac */ /* 0x000ea60008000800 */
[----:B------:R-:W-:Y:S01]  /*4720*/  IMAD.U32 R8, RZ, RZ, UR14 ;  /* 0x0000000eff087e24 */ /* 0x000fe2000f8e00ff */
[----:B------:R-:W-:Y:S05]  /*4730*/  MOV R9, UR15 ;  /* 0x0000000f00097c02 */ /* 0x000fea0008000f00 */
[----:B-----5:R4:W5:Y:S02]  /*4740*/  @P0 LDG.E R49, desc[UR46][R8.64] ;  /* 0x0000002e08310981 */ /* 0x020964000c1e1900 */
[----:B--2-4-:R-:W-:Y:S07]  /*4750*/  @!P0 IMAD.U32 R49, RZ, RZ, UR8 ;  /* 0x00000008ff318e24 */ /* 0x014fee000f8e00ff */
.L_x_89:
[----:B-----5:R-:W-:Y:S01]  /*4760*/  @!P2 FSETP.EQ.AND P0, PT, R49, RZ, PT ;  /* 0x000000ff3100a20b */ /* 0x020fe20003f02000 */
[----:B------:R-:W-:Y:S01]  /*4770*/  @!UPT UIADD3 URZ, UPT, UPT, URZ, URZ, URZ ;  /* 0x000000fffffff290 */ /* 0x000fe2000fffe0ff */
[----:B------:R-:W-:Y:S11]  /*4780*/  @!P2 BRA `(.L_x_90) ;  /* 0x000000000014a947 */ /* 0x000ff60003800000 */
[----:B------:R-:W-:Y:S02]  /*4790*/  LOP3.LUT P2, RZ, R92, 0xff, RZ, 0xc0, !PT ;  /* 0x000000ff5cff7812 */ /* 0x000fe4000784c0ff */
[----:B------:R-:W-:Y:S04]  /*47a0*/  PLOP3.LUT P0, PT, PT, PT, UP0, 0x80, 0x8 ;  /* 0x000000000008781c */ /* 0x000fe80003f0f008 */
[----:B------:R-:W-:Y:S07]  /*47b0*/  PLOP3.LUT P0, PT, P0, PT, PT, 0x8, 0x80 ;  /* 0x000000000080781c */ /* 0x000fee000070e170 */
[----:B------:R-:W-:Y:S11]  /*47c0*/  @P2 FSETP.EQ.AND P0, PT, R49, RZ, PT ;  /* 0x000000ff3100220b */ /* 0x000ff60003f02000 */
[----:B------:R-:W-:Y:S02]  /*47d0*/  @!UPT UIADD3 URZ, UPT, UPT, URZ, URZ, URZ ;  /* 0x000000fffffff290 */ /* 0x000fe4000fffe0ff */
.L_x_90:
[----:B------:R-:W-:Y:S01]  /*47e0*/  ULEA UR15, UR13, UR6, 0x3 ;  /* 0x000000060d0f7291 */ /* 0x000fe2000f8e18ff */
[----:B------:R-:W-:Y:S02]  /*47f0*/  SHF.L.U32 R9, R29, 0x1f, RZ ;  /* 0x0000001f1d097819 */ /* 0x000fe400000006ff */
[----:B------:R-:W-:Y:S04]  /*4800*/  ELECT P4, URZ, PT ;  /* 0x0000000000ff782f */ /* 0x000fe80003880000 */
[----:B------:R-:W-:Y:S02]  /*4810*/  PLOP3.LUT P4, PT, P0, P4, PT, 0xf2, 0x2f ;  /* 0x00000000002f781c */ /* 0x000fe40000789e72 */
[----:B------:R-:W4:Y:S11]  /*4820*/  SYNCS.PHASECHK.TRANS64.TRYWAIT P2, [UR15+0x48], R9 ;  /* 0x00004809ff0075a7 */ /* 0x000f36000804110f */
[----:B-1----:R-:W-:Y:S05]  /*4830*/  @!P4 IADD3 R8, P0, PT, R30, 0x580, RZ ;  /* 0x000005801e08c810 */ /* 0x002fea0007f1e0ff */
[----:B--2---:R-:W-:Y:S01]  /*4840*/  @!P4 IMAD.X R2, RZ, RZ, R31, P0 ;  /* 0x000000ffff02c224 */ /* 0x004fe200000e061f */
[----:B----4-:R-:W-:Y:S07]  /*4850*/  @!P2 BRA `(.L_x_91) ;  /* 0x0000003800c4a947 */ /* 0x010fee0003800000 */
.L_x_163:
[----:B------:R-:W2:Y:S01]  /*4860*/  LDC.64 R12, c[0x0][0xb18] ;  /* 0x0002c600ff0c7b82 */ /* 0x000ea20000000a00 */
[----:B------:R-:W-:Y:S01]  /*4870*/  @!P4 R2UR UR8, R2 ;  /* 0x000000000208c2ca */ /* 0x000fe200000e0000 */
[----:B------:R-:W-:Y:S01]  /*4880*/  VOTEU.ALL UP2, P4 ;  /* 0x0000000000ff7886 */ /* 0x000fe20002040000 */
[----:B------:R-:W-:Y:S01]  /*4890*/  @!P4 R2UR UR9, R8 ;  /* 0x000000000809c2ca */ /* 0x000fe200000e0000 */
[----:B------:R-:W-:Y:S01]  /*48a0*/  VOTEU.ALL UP1, P4 ;  /* 0x0000000000ff7886 */ /* 0x000fe20002020000 */
[----:B-1----:R-:W-:Y:S03]  /*48b0*/  @!P4 IMAD.MOV.U32 R0, RZ, RZ, 0x2000 ;  /* 0x00002000ff00c424 */ /* 0x002fe600078e00ff */
[----:B------:R-:W1:Y:S01]  /*48c0*/  @!P1 LDC R2, c[0x0][0xb0c] ;  /* 0x0002c300ff029b82 */ /* 0x000e620000000800 */
[----:B------:R-:W-:Y:S01]  /*48d0*/  UMOV UR20, 0x0 ;  /* 0x0000000000147882 */ /* 0x000fe20000000000 */
[----:B------:R-:W-:Y:S01]  /*48e0*/  UMOV UR21, 0x10000000 ;  /* 0x1000000000157882 */ /* 0x000fe20000000000 */
[----:B------:R-:W-:Y:S01]  /*48f0*/  UMOV UR12, UR36 ;  /* 0x00000024000c7c82 */ /* 0x000fe20008000000 */
[----:B------:R-:W-:Y:S01]  /*4900*/  UIADD3 UR14, UPT, UPT, UR13, 0x1, URZ ;  /* 0x000000010d0e7890 */ /* 0x000fe2000fffe0ff */
[----:B------:R-:W-:Y:S01]  /*4910*/  @P3 SHF.R.U32.HI R26, RZ, 0x10, R21 ;  /* 0x00000010ff1a3819 */ /* 0x000fe20000011615 */
[----:B------:R-:W-:Y:S02]  /*4920*/  VIADD R28, R28, 0x1 ;  /* 0x000000011c1c7836 */ /* 0x000fe40000000000 */
[----:B------:R-:W-:Y:S01]  /*4930*/  IMAD.U32 R9, RZ, RZ, UR8 ;  /* 0x00000008ff097e24 */ /* 0x000fe2000f8e00ff */
[----:B------:R-:W-:Y:S01]  /*4940*/  @!UP2 ULEA UR8, UR13, UR6, 0xd ;  /* 0x000000060d08a291 */ /* 0x000fe2000f8e68ff */
[----:B------:R-:W-:Y:S01]  /*4950*/  IMAD.U32 R8, RZ, RZ, UR9 ;  /* 0x00000009ff087e24 */ /* 0x000fe2000f8e00ff */
[----:B------:R-:W-:Y:S02]  /*4960*/  UIADD3 UR9, UPT, UPT, UR15, 0x30, URZ ;  /* 0x000000300f097890 */ /* 0x000fe4000fffe0ff */
[----:B------:R-:W-:Y:S01]  /*4970*/  @!P4 R2UR UR19, R9 ;  /* 0x000000000913c2ca */ /* 0x000fe200000e0000 */
[----:B------:R-:W-:Y:S01]  /*4980*/  @!UP2 UIADD3 UR8, UPT, UPT, UR8, 0x200, URZ ;  /* 0x000002000808a890 */ /* 0x000fe2000fffe0ff */
[----:B------:R-:W-:Y:S01]  /*4990*/  @!P4 R2UR UR18, R8 ;  /* 0x000000000812c2ca */ /* 0x000fe200000e0000 */
[----:B------:R-:W-:Y:S01]  /*49a0*/  UISETP.NE.AND UP5, UPT, UR14, 0x3, UPT ;  /* 0x000000030e00788c */ /* 0x000fe2000bfa5270 */
[----:B------:R-:W4:Y:S01]  /*49b0*/  LDC.64 R8, c[0x0][0xb10] ;  /* 0x0002c400ff087b82 */ /* 0x000f220000000a00 */
[----:B------:R-:W-:Y:S02]  /*49c0*/  UPRMT UR16, UR37, 0x654, UR9 ;  /* 0x0000065425107896 */ /* 0x000fe40008000009 */
[----:B------:R-:W-:Y:S02]  /*49d0*/  USEL UR17, URZ, 0x1, UP5 ;  /* 0x00000001ff117887 */ /* 0x000fe4000a800000 */
[----:B------:R-:W-:Y:S04]  /*49e0*/  USEL UR14, UR14, URZ, UP5 ;  /* 0x000000ff0e0e7287 */ /* 0x000fe8000a800000 */
[----:B------:R-:W-:Y:S01]  /*49f0*/  ULEA UR13, UR14, UR6, 0x3 ;  /* 0x000000060e0d7291 */ /* 0x000fe2000f8e18ff */
[----:B------:R-:W-:Y:S01]  /*4a00*/  LOP3.LUT R29, R29, UR17, RZ, 0x3c, !PT ;  /* 0x000000111d1d7c12 */ /* 0x000fe2000f8e3cff */
[----:B------:R1:W-:Y:S01]  /*4a10*/  @!UP1 UTMALDG.3D [UR8], [UR18], desc[UR20] ;  /* 0x00001408120095b4 */ /* 0x0003e20008011000 */
[----:B------:R5:W-:Y:S02]  /*4a20*/  @!P4 SYNCS.ARRIVE.TRANS64.RED.A0TR RZ, [UR15+0x30], R0 ;  /* 0x00003000ffffc9a7 */ /* 0x000be4000830040f */
[----:B------:R-:W-:Y:S01]  /*4a30*/  SHF.L.U32 R14, R29, 0x1f, RZ ;  /* 0x0000001f1d0e7819 */ /* 0x000fe200000006ff */
[C---:B----4-:R-:W-:Y:S01]  /*4a40*/  @!P1 IMAD.HI.U32 R8, R11.reuse, R8, RZ ;  /* 0x000000080b089227 */ /* 0x050fe200078e00ff */
[----:B--2---:R-:W-:Y:S02]  /*4a50*/  @!P1 ISETP.NE.AND P0, PT, R12, 0x1, PT ;  /* 0x000000010c00980c */ /* 0x004fe40003f05270 */
[----:B-1----:R-:W-:Y:S01]  /*4a60*/  @!P1 ISETP.NE.AND P2, PT, R2, 0x1, PT ;  /* 0x000000010200980c */ /* 0x002fe20003f45270 */
[----:B------:R-:W-:Y:S01]  /*4a70*/  SYNCS.ARRIVE.TRANS64.RED.A1T0 RZ, [UR16], RZ ;  /* 0x000000ffffff79a7 */ /* 0x000fe20008100410 */
[C---:B------:R-:W-:Y:S01]  /*4a80*/  @!P1 IMAD.HI.U32 R13, R10.reuse, R13, RZ ;  /* 0x0000000d0a0d9227 */ /* 0x040fe200078e00ff */
[----:B------:R-:W-:Y:S04]  /*4a90*/  @!P1 SHF.R.U32.HI R8, RZ, R9, R8 ;  /* 0x00000009ff089219 */ /* 0x000fe80000011608 */
[----:B------:R-:W-:Y:S01]  /*4aa0*/  @!P1 SEL R8, R11, R8, !P2 ;  /* 0x000000080b089207 */ /* 0x000fe20005000000 */
[----:B------:R-:W1:Y:S01]  /*4ab0*/  SYNCS.PHASECHK.TRANS64.TRYWAIT P5, [UR13+0x48], R14 ;  /* 0x0000480eff0075a7 */ /* 0x000e6200080a110d */
[----:B-----5:R-:W2:Y:S02]  /*4ac0*/  @!P1 LDC R0, c[0x0][0xb20] ;  /* 0x0002c800ff009b82 */ /* 0x020ea40000000800 */
[----:B--2---:R-:W-:Y:S04]  /*4ad0*/  @!P1 SHF.R.U32.HI R0, RZ, R0, R13 ;  /* 0x00000000ff009219 */ /* 0x004fe8000001160d */
[----:B------:R-:W-:Y:S05]  /*4ae0*/  @!P1 SEL R9, R10, R0, !P0 ;  /* 0x000000000a099207 */ /* 0x000fea0004000000 */
[----:B------:R-:W-:Y:S02]  /*4af0*/  @!P1 IMAD.IADD R0, R9, 0x1, -R8 ;  /* 0x0000000109009824 */ /* 0x000fe400078e0a08 */
[----:B------:R-:W-:Y:S02]  /*4b00*/  @!P1 IMAD.IADD R8, R8, 0x1, -R9 ;  /* 0x0000000108089824 */ /* 0x000fe400078e0a09 */
[----:B------:R-:W-:Y:S02]  /*4b10*/  @!P1 IMAD R11, R0, R2, R11 ;  /* 0x00000002000b9224 */ /* 0x000fe400078e020b */
[----:B------:R-:W-:Y:S01]  /*4b20*/  @!P1 IMAD R10, R8, R12, R10 ;  /* 0x0000000c080a9224 */ /* 0x000fe200078e020a */
[----:B-1----:R-:W-:Y:S06]  /*4b30*/  @!P5 BRA `(.L_x_92) ;  /* 0x000000380024d947 */ /* 0x002fec0003800000 */
.L_x_165:
[----:B------:R-:W-:Y:S01]  /*4b40*/  @!P4 IADD3 R2, P0, PT, R30, 0x580, RZ ;  /* 0x000005801e02c810 */ /* 0x000fe20007f1e0ff */
[----:B------:R-:W-:Y:S01]  /*4b50*/  UMOV UR18, 0x0 ;  /* 0x0000000000127882 */ /* 0x000fe20000000000 */
[----:B------:R-:W-:Y:S01]  /*4b60*/  UMOV UR19, 0x10000000 ;  /* 0x1000000000137882 */ /* 0x000fe20000000000 */
[----:B------:R-:W-:Y:S01]  /*4b70*/  VOTEU.ALL UP1, P4 ;  /* 0x0000000000ff7886 */ /* 0x000fe20002020000 */
[----:B------:R-:W-:Y:S01]  /*4b80*/  @!P4 R2UR UR9, R2 ;  /* 0x000000000209c2ca */ /* 0x000fe200000e0000 */
[----:B-1----:R-:W-:Y:S01]  /*4b90*/  @!P4 IMAD.X R0, RZ, RZ, R31, P0 ;  /* 0x000000ffff00c224 */ /* 0x002fe200000e061f */
[----:B------:R-:W-:Y:S01]  /*4ba0*/  UMOV UR12, UR36 ;  /* 0x00000024000c7c82 */ /* 0x000fe20008000000 */
[----:B------:R-:W-:Y:S01]  /*4bb0*/  @P3 R2UR UR36, R26 ;  /* 0x000000001a2432ca */ /* 0x000fe200000e0000 */
[----:B------:R-:W-:Y:S01]  /*4bc0*/  @!UP1 ULEA UR15, UR14, UR6, 0xd ;  /* 0x000000060e0f9291 */ /* 0x000fe2000f8e68ff */
[----:B------:R-:W-:Y:S01]  /*4bd0*/  ISETP.NE.AND P0, PT, R28, 0x2, PT ;  /* 0x000000021c00780c */ /* 0x000fe20003f05270 */
[----:B------:R-:W-:Y:S01]  /*4be0*/  @!UP1 UIADD3 UR10, UPT, UPT, UR10, 0x20, URZ ;  /* 0x000000200a0a9890 */ /* 0x000fe2000fffe0ff */
[----:B------:R-:W-:Y:S01]  /*4bf0*/  @!P4 R2UR UR8, R0 ;  /* 0x000000000008c2ca */ /* 0x000fe200000e0000 */
[----:B------:R-:W-:Y:S01]  /*4c00*/  IMAD.IADD R15, R10, 0x1, R90 ;  /* 0x000000010a0f7824 */ /* 0x000fe200078e025a */
[----:B------:R-:W-:Y:S01]  /*4c10*/  SEL R0, RZ, 0x1, P0 ;  /* 0x00000001ff007807 */ /* 0x000fe20000000000 */
[----:B------:R-:W-:Y:S01]  /*4c20*/  IMAD.IADD R14, R11, 0x1, R91 ;  /* 0x000000010b0e7824 */ /* 0x000fe200078e025b */
[----:B------:R-:W-:Y:S02]  /*4c30*/  SEL R28, R28, RZ, P0 ;  /* 0x000000ff1c1c7207 */ /* 0x000fe40000000000 */
[----:B------:R-:W-:Y:S01]  /*4c40*/  IMAD.U32 R8, RZ, RZ, UR9 ;  /* 0x00000009ff087e24 */ /* 0x000fe2000f8e00ff */
[----:B------:R-:W-:Y:S01]  /*4c50*/  UIADD3 UR9, UPT, UPT, UR13, 0x30, URZ ;  /* 0x000000300d097890 */ /* 0x000fe2000fffe0ff */
[----:B------:R-:W-:Y:S03]  /*4c60*/  LOP3.LUT R27, R27, R0, RZ, 0x3c, !PT ;  /* 0x000000001b1b7212 */ /* 0x000fe600078e3cff */
[----:B------:R-:W-:Y:S02]  /*4c70*/  @!P4 R2UR UR16, R8 ;  /* 0x000000000810c2ca */ /* 0x000fe400000e0000 */
[----:B------:R-:W-:Y:S01]  /*4c80*/  IMAD.U32 R9, RZ, RZ, UR8 ;  /* 0x00000008ff097e24 */ /* 0x000fe2000f8e00ff */
[----:B------:R-:W-:Y:S01]  /*4c90*/  @!UP1 UIADD3 UR8, UPT, UPT, UR15, 0x200, URZ ;  /* 0x000002000f089890 */ /* 0x000fe2000fffe0ff */
[----:B------:R-:W-:Y:S01]  /*4ca0*/  VOTEU.ALL UP1, P4 ;  /* 0x0000000000ff7886 */ /* 0x000fe20002020000 */
[----:B------:R-:W-:Y:S02]  /*4cb0*/  UPRMT UR15, UR37, 0x654, UR9 ;  /* 0x00000654250f7896 */ /* 0x000fe40008000009 */
[----:B------:R-:W-:Y:S11]  /*4cc0*/  @!P4 R2UR UR17, R9 ;  /* 0x000000000911c2ca */ /* 0x000ff600000e0000 */
[----:B------:R-:W-:Y:S02]  /*4cd0*/  @!UPT UIADD3 URZ, UPT, UPT, URZ, URZ, URZ ;  /* 0x000000fffffff290 */ /* 0x000fe4000fffe0ff */
[----:B------:R2:W-:Y:S01]  /*4ce0*/  @!UP1 UTMALDG.3D [UR8], [UR16], desc[UR18] ;  /* 0x00001208100095b4 */ /* 0x0005e20008011000 */
[----:B------:R2:W-:Y:S01]  /*4cf0*/  @!P4 SYNCS.ARRIVE.TRANS64.RED.A0TR RZ, [UR13+0x30], R25 ;  /* 0x00003019ffffc9a7 */ /* 0x0005e2000830040d */
[----:B------:R-:W-:Y:S04]  /*4d00*/  UIADD3 UR13, UPT, UPT, UR14, 0x1, URZ ;  /* 0x000000010e0d7890 */ /* 0x000fe8000fffe0ff */
[----:B------:R-:W-:Y:S04]  /*4d10*/  UISETP.NE.AND UP1, UPT, UR13, 0x3, UPT ;  /* 0x000000030d00788c */ /* 0x000fe8000bf25270 */
[----:B------:R-:W-:Y:S02]  /*4d20*/  USEL UR14, URZ, 0x1, UP1 ;  /* 0x00000001ff0e7887 */ /* 0x000fe40008800000 */
[----:B------:R-:W-:Y:S02]  /*4d30*/  USEL UR13, UR13, URZ, UP1 ;  /* 0x000000ff0d0d7287 */ /* 0x000fe40008800000 */
[----:B------:R-:W-:Y:S02]  /*4d40*/  UPLOP3.LUT UP1, UPT, UPT, UPT, UPT, 0x80, 0x8 ;  /* 0x000000000008789c */ /* 0x000fe40003f2f070 */
[----:B------:R-:W-:Y:S01]  /*4d50*/  LOP3.LUT R29, R29, UR14, RZ, 0x3c, !PT ;  /* 0x0000000e1d1d7c12 */ /* 0x000fe2000f8e3cff */
[----:B------:R-:W-:Y:S01]  /*4d60*/  SYNCS.ARRIVE.TRANS64.RED.A1T0 RZ, [UR15], RZ ;  /* 0x000000ffffff79a7 */ /* 0x000fe2000810040f */
[----:B------:R-:W-:Y:S07]  /*4d70*/  @P3 BRA `(.L_x_93) ;  /* 0xfffffff4001c3947 */ /* 0x000fee000383ffff */
[----:B------:R-:W-:Y:S01]  /*4d80*/  UIADD3 UR6, UPT, UPT, UR6, 0x48, URZ ;  /* 0x0000004806067890 */ /* 0x000fe2000fffe0ff */
[----:B------:R-:W-:-:S03]  /*4d90*/  SHF.L.U32 R2, R29, 0x1f, RZ ;  /* 0x0000001f1d027819 */ /* 0x000fc600000006ff */
[----:B------:R-:W-:-:S09]  /*4da0*/  ULEA UR4, UR13, UR6, 0x3 ;  /* 0x000000060d047291 */ /* 0x000fd2000f8e18ff */
[----:B------:R-:W1:Y:S02]  /*4db0*/  SYNCS.PHASECHK.TRANS64.TRYWAIT P0, [UR4], R2 ;  /* 0x00000002ff0075a7 */ /* 0x000e640008001104 */
[----:B-1----:R-:W-:Y:S05]  /*4dc0*/  @!P0 BRA `(.L_x_94) ;  /* 0x0000003400988947 */ /* 0x002fea0003800000 */
.L_x_167:
        /* <DEDUP_REMOVED lines=9> */
.L_x_169:
[----:B------:R-:W-:-:S04]  /*4e60*/  UIADD3 UR5, UPT, UPT, UR5, 0x1, URZ ;  /* 0x0000000105057890 */ /* 0x000fc8000fffe0ff */
[----:B------:R-:W-:-:S04]  /*4e70*/  UISETP.NE.AND UP0, UPT, UR5, 0x3, UPT ;  /* 0x000000030500788c */ /* 0x000fc8000bf05270 */
[----:B------:R-:W-:Y:S02]  /*4e80*/  USEL UR4, URZ, 0x1, UP0 ;  /* 0x00000001ff047887 */ /* 0x000fe40008000000 */
[----:B------:R-:W-:-:S04]  /*4e90*/  USEL UR5, UR5, URZ, UP0 ;  /* 0x000000ff05057287 */ /* 0x000fc80008000000 */
[----:B------:R-:W-:Y:S01]  /*4ea0*/  ULEA UR5, UR5, UR6, 0x3 ;  /* 0x0000000605057291 */ /* 0x000fe2000f8e18ff */
[----:B-1----:R-:W-:-:S04]  /*4eb0*/  LOP3.LUT R2, R29, UR4, RZ, 0x3c, !PT ;  /* 0x000000041d027c12 */ /* 0x002fc8000f8e3cff */
[----:B------:R-:W-:Y:S01]  /*4ec0*/  SHF.L.U32 R2, R2, 0x1f, RZ ;  /* 0x0000001f02027819 */ /* 0x000fe200000006ff */
[----:B------:R-:W-:-:S07]  /*4ed0*/  IMAD.U32 R0, RZ, RZ, UR5 ;  /* 0x00000005ff007e24 */ /* 0x000fce000f8e00ff */
.L_x_96:
[----:B-1----:R1:W4:Y:S02]  /*4ee0*/  SYNCS.PHASECHK.TRANS64.TRYWAIT P0, [R0+URZ], R2 ;  /* 0x00000002000075a7 */ /* 0x00232400080011ff */
[----:B----4-:R-:W-:Y:S05]  /*4ef0*/  @!P0 NANOSLEEP.SYNCS 0x989680 ;  /* 0x009896800000895d */ /* 0x010fea0003900000 */
[----:B------:R-:W4:Y:S02]  /*4f00*/  @!P0 SYNCS.PHASECHK.TRANS64 P0, [R0+URZ], R2 ;  /* 0x00000002000085a7 */ /* 0x000f2400080010ff */
[----:B--2-4-:R-:W-:Y:S05]  /*4f10*/  @P0 EXIT ;  /* 0x000000000000094d */ /* 0x014fea0003800000 */
[----:B------:R-:W-:Y:S05]  /*4f20*/  BRA `(.L_x_96) ;  /* 0xfffffffc00ec7947 */ /* 0x000fea000383ffff */
.L_x_84:
[----:B------:R-:W-:-:S06]  /*4f30*/  UISETP.GE.AND UP1, UPT, UR10, 0x4, UPT ;  /* 0x000000040a00788c */ /* 0x000fcc000bf26270 */
[----:B------:R-:W-:-:S13]  /*4f40*/  PLOP3.LUT P0, PT, PT, PT, UP1, 0x80, 0x8 ;  /* 0x000000000008781c */ /* 0x000fda0003f0f018 */
[----:B------:R-:W-:Y:S05]  /*4f50*/  @!P0 EXIT ;  /* 0x000000000000894d */ /* 0x000fea0003800000 */
[----:B------:R-:W-:Y:S01]  /*4f60*/  BAR.SYNC.DEFER_BLOCKING 0x6, 0xa0 ;  /* 0x0182800000007b1d */ /* 0x000fe20000010000 */
[C---:B------:R-:W-:Y:S01]  /*4f70*/  IMAD.SHL.U32 R2, R97.reuse, 0x20, RZ ;  /* 0x0000002061027824 */ /* 0x040fe200078e00ff */
[C---:B------:R-:W-:Y:S01]  /*4f80*/  LOP3.LUT R98, R97.reuse, 0x2, RZ, 0xc0, !PT ;  /* 0x0000000261627812 */ /* 0x040fe200078ec0ff */
[C---:B------:R-:W-:Y:S01]  /*4f90*/  IMAD.SHL.U32 R103, R97.reuse, 0x4, RZ ;  /* 0x0000000461677824 */ /* 0x040fe200078e00ff */
[C---:B------:R-:W-:Y:S01]  /*4fa0*/  LOP3.LUT R104, R97.reuse, 0x60, RZ, 0xc0, !PT ;  /* 0x0000006061687812 */ /* 0x040fe200078ec0ff */
[C---:B------:R-:W-:Y:S01]  /*4fb0*/  IMAD.U32 R46, R97.reuse, 0x10000, RZ ;  /* 0x00010000612e7824 */ /* 0x040fe200078e00ff */
[----:B------:R-:W-:Y:S02]  /*4fc0*/  UMOV UR48, 0x400 ;  /* 0x0000040000307882 */ /* 0x000fe40000000000 */
[----:B------:R-:W1:Y:S01]  /*4fd0*/  LDC R95, c[0x0][0x370] ;  /* 0x0000dc00ff5f7b82 */ /* 0x000e620000000800 */
[----:B------:R-:W-:Y:S01]  /*4fe0*/  ULEA UR48, UR37, UR48, 0x18 ;  /* 0x0000003025307291 */ /* 0x000fe2000f8ec0ff */
[----:B------:R-:W-:Y:S01]  /*4ff0*/  LOP3.LUT R3, R2, 0xc0, RZ, 0xc0, !PT ;  /* 0x000000c002037812 */ /* 0x000fe200078ec0ff */
[----:B------:R-:W-:Y:S01]  /*5000*/  IMAD.MOV.U32 R45, RZ, RZ, RZ ;  /* 0x000000ffff2d7224 */ /* 0x000fe200078e00ff */
[----:B------:R-:W-:Y:S01]  /*5010*/  LOP3.LUT R97, R97, 0x4, RZ, 0xc0, !PT ;  /* 0x0000000461617812 */ /* 0x000fe200078ec0ff */
[----:B------:R-:W-:Y:S01]  /*5020*/  UIADD3 UR52, UPT, UPT, UR48, 0x200, URZ ;  /* 0x0000020030347890 */ /* 0x000fe2000fffe0ff */
[----:B------:R-:W-:-:S02]  /*5030*/  LOP3.LUT R103, R3, 0x18, R103, 0xf8, !PT ;  /* 0x0000001803677812 */ /* 0x000fc400078ef867 */
[----:B------:R-:W-:Y:S01]  /*5040*/  CS2R R100, SRZ ;  /* 0x0000000000647805 */ /* 0x000fe2000001ff00 */
[----:B------:R-:W2:Y:S01]  /*5050*/  LDC R42, c[0x0][0xb0c] ;  /* 0x0002c300ff2a7b82 */ /* 0x000ea20000000800 */
[----:B------:R-:W-:Y:S01]  /*5060*/  LOP3.LUT R46, R46, 0x600000, RZ, 0xc0, !PT ;  /* 0x006000002e2e7812 */ /* 0x000fe200078ec0ff */
[----:B------:R-:W-:Y:S01]  /*5070*/  IMAD.MOV.U32 R108, RZ, RZ, RZ ;  /* 0x000000ffff6c7224 */ /* 0x000fe200078e00ff */
[----:B------:R-:W-:Y:S01]  /*5080*/  IADD3 R102, PT, PT, -R97, 0x2, RZ ;  /* 0x0000000261667810 */ /* 0x000fe20007ffe1ff */
[----:B------:R-:W-:Y:S01]  /*5090*/  IMAD.MOV R98, RZ, RZ, -R98 ;  /* 0x000000ffff627224 */ /* 0x000fe200078e0a62 */
[----:B------:R-:W-:Y:S01]  /*50a0*/  LOP3.LUT R103, R103, 0xf20, R2, 0xf8, !PT ;  /* 0x00000f2067677812 */ /* 0x000fe200078ef802 */
[----:B------:R-:W-:Y:S01]  /*50b0*/  IMAD.MOV R97, RZ, RZ, -R97 ;  /* 0x000000ffff617224 */ /* 0x000fe200078e0a61 */
[----:B------:R-:W3:Y:S01]  /*50c0*/  LDCU.64 UR54, c[0x0][0x348] ;  /* 0x00006900ff3677ac */ /* 0x000ee20008000a00 */
[----:B------:R-:W4:Y:S01]  /*50d0*/  LDC R93, c[0x0][0xb20] ;  /* 0x0002c800ff5d7b82 */ /* 0x000f220000000800 */
[----:B------:R-:W3:Y:S01]  /*50e0*/  LDS R0, [UR48+0x120] ;  /* 0x00012030ff007984 */ /* 0x000ee20008000800 */
[----:B------:R-:W-:Y:S01]  /*50f0*/  IMAD.SHL.U32 R102, R102, 0x10, RZ ;  /* 0x0000001066667824 */ /* 0x000fe200078e00ff */
[----:B------:R-:W-:Y:S01]  /*5100*/  LEA R103, R103, UR52, 0x1 ;  /* 0x0000003467677c11 */ /* 0x000fe2000f8e08ff */
[----:B------:R-:W-:Y:S01]  /*5110*/  UMOV UR51, 0x1 ;  /* 0x0000000100337882 */ /* 0x000fe20000000000 */
[----:B------:R-:W-:Y:S01]  /*5120*/  UMOV UR56, URZ ;  /* 0x000000ff00387c82 */ /* 0x000fe20008000000 */
[----:B------:R-:W1:Y:S02]  /*5130*/  LDCU.64 UR38, c[0x0][0x888] ;  /* 0x00011100ff2677ac */ /* 0x000e640008000a00 */
[----:B------:R-:W1:Y:S01]  /*5140*/  LDC R41, c[0x0][0xb30] ;  /* 0x0002cc00ff297b82 */ /* 0x000e620000000800 */
[----:B------:R-:W1:Y:S01]  /*5150*/  LDCU.64 UR44, c[0x0][0x890] ;  /* 0x00011200ff2c77ac */ /* 0x000e620008000a00 */
[----:B------:R-:W-:Y:S01]  /*5160*/  UMOV UR50, URZ ;  /* 0x000000ff00327c82 */ /* 0x000fe20008000000 */
[----:B------:R-:W-:-:S05]  /*5170*/  UMOV UR49, URZ ;  /* 0x000000ff00317c82 */ /* 0x000fca0008000000 */
[----:B------:R-:W1:Y:S08]  /*5180*/  LDC.64 R88, c[0x0][0xb10] ;  /* 0x0002c400ff587b82 */ /* 0x000e700000000a00 */
[----:B------:R-:W1:Y:S08]  /*5190*/  LDC.64 R38, c[0x0][0xb18] ;  /* 0x0002c600ff267b82 */ /* 0x000e700000000a00 */
[----:B------:R-:W1:Y:S08]  /*51a0*/  LDC.64 R36, c[0x0][0xb28] ;  /* 0x0002ca00ff247b82 */ /* 0x000e700000000a00 */
[----:B------:R-:W1:Y:S01]  /*51b0*/  LDC.64 R86, c[0x0][0x8b0] ;  /* 0x00022c00ff567b82 */ /* 0x000e620000000a00 */
[----:B---3--:R-:W-:-:S07]  /*51c0*/  IMAD.IADD R46, R0, 0x1, R46 ;  /* 0x00000001002e7824 */ /* 0x008fce00078e022e */
[----:B------:R-:W3:Y:S08]  /*51d0*/  LDC.64 R84, c[0x0][0x8a8] ;  /* 0x00022a00ff547b82 */ /* 0x000ef00000000a00 */
[----:B--2-4-:R-:W1:Y:S02]  /*51e0*/  LDC R94, c[0x0][0x374] ;  /* 0x0000dd00ff5e7b82 */ /* 0x014e640000000800 */
.L_x_127:
[----:B------:R-:W-:Y:S02]  /*51f0*/  LEA R0, R108, UR48, 0x3 ;  /* 0x000000306c007c11 */ /* 0x000fe4000f8e18ff */
[----:B------:R-:W-:Y:S02]  /*5200*/  SHF.L.U32 R2, R100, 0x1f, RZ ;  /* 0x0000001f64027819 */ /* 0x000fe400000006ff */
[----:B------:R-:W-:Y:S02]  /*5210*/  LEA R16, R108, UR48, 0x4 ;  /* 0x000000306c107c11 */ /* 0x000fe4000f8e20ff */
[----:B------:R-:W2:Y:S02]  /*5220*/  SYNCS.PHASECHK.TRANS64.TRYWAIT P0, [R0+URZ+0x70], R2 ;  /* 0x00007002000075a7 */ /* 0x000ea400080011ff */
[----:B--2---:R-:W-:Y:S05]  /*5230*/  @!P0 BRA `(.L_x_97) ;  /* 0x0000003000ac8947 */ /* 0x004fea0003800000 */
.L_x_170:
[----:B------:R-:W4:Y:S01]  /*5240*/  LDC.64 R10, c[0x0][0xb10] ;  /* 0x0002c400ff0a7b82 */ /* 0x000f220000000a00 */
[----:B------:R-:W3:Y:S01]  /*5250*/  LDS.128 R16, [R16+0x100] ;  /* 0x0001000010107984 */ /* 0x000ee20000000c00 */
[----:B-1----:R-:W-:Y:S01]  /*5260*/  ISETP.NE.AND P1, PT, R41, 0x1, PT ;  /* 0x000000012900780c */ /* 0x002fe20003f25270 */
[----:B--2---:R-:W-:Y:S01]  /*5270*/  VIADD R0, R0, 0x80 ;  /* 0x0000008000007836 */ /* 0x004fe20000000000 */
[----:B------:R-:W-:Y:S04]  /*5280*/  ISETP.GE.AND P0, PT, R40, 0x1, PT ;  /* 0x000000012800780c */ /* 0x000fe80003f06270 */
[----:B------:R-:W1:Y:S01]  /*5290*/  LDC.64 R8, c[0x0][0xb18] ;  /* 0x0002c600ff087b82 */ /* 0x000e620000000a00 */
[----:B------:R-:W-:Y:S01]  /*52a0*/  PRMT R0, RZ, 0x654, R0 ;  /* 0x00000654ff007816 */ /* 0x000fe20000000000 */
[----:B------:R-:W-:Y:S01]  /*52b0*/  @!PT LDS RZ, [RZ] ;  /* 0x00000000fffff984 */ /* 0x000fe20000000800 */
[----:B------:R-:W-:Y:S01]  /*52c0*/  @!PT LDS RZ, [RZ] ;  /* 0x00000000fffff984 */ /* 0x000fe20000000800 */
[----:B------:R-:W-:Y:S01]  /*52d0*/  @!PT LDS RZ, [RZ] ;  /* 0x00000000fffff984 */ /* 0x000fe20000000800 */
[----:B------:R-:W-:Y:S01]  /*52e0*/  @!PT LDS RZ, [RZ] ;  /* 0x00000000fffff984 */ /* 0x000fe20000000800 */
[----:B------:R2:W-:Y:S06]  /*52f0*/  MEMBAR.ALL.CTA ;  /* 0x0000000000007992 */ /* 0x0005ec0000008000 */
[----:B--2---:R-:W2:Y:S01]  /*5300*/  FENCE.VIEW.ASYNC.S ;  /* 0x00000000000073c6 */ /* 0x004ea20000000000 */
[----:B------:R-:W1:Y:S08]  /*5310*/  @!P1 LDC R12, c[0x0][0xb20] ;  /* 0x0002c800ff0c9b82 */ /* 0x000e700000000800 */
[----:B------:R-:W1:Y:S01]  /*5320*/  @!P1 LDC R7, c[0x0][0xb0c] ;  /* 0x0002c300ff079b82 */ /* 0x000e620000000800 */
[----:B--2---:R2:W-:Y:S01]  /*5330*/  SYNCS.ARRIVE.TRANS64.RED.A1T0 RZ, [R0+URZ], RZ ;  /* 0x000000ff00ff79a7 */ /* 0x0045e200081004ff */
[----:B---3--:R-:W-:Y:S04]  /*5340*/  LOP3.LUT P4, RZ, R18, 0x1, RZ, 0xc0, !PT ;  /* 0x0000000112ff7812 */ /* 0x008fe8000788c0ff */
[----:B------:R-:W-:Y:S09]  /*5350*/  P2R R105, PR, RZ, 0x10 ;  /* 0x00000010ff697803 */ /* 0x000ff20000000000 */
[----:B------:R-:W-:Y:S02]  /*5360*/  @P4 MOV R44, R16 ;  /* 0x00000010002c4202 */ /* 0x000fe40000000f00 */
[----:B------:R-:W-:Y:S01]  /*5370*/  @P4 LOP3.LUT R43, R17, 0xffff, RZ, 0xc0, !PT ;  /* 0x0000ffff112b4812 */ /* 0x000fe200078ec0ff */
[----:B--2-4-:R-:W-:Y:S06]  /*5380*/  @!P0 BRA `(.L_x_98) ;  /* 0x0000000000a48947 */ /* 0x014fec0003800000 */
[----:B------:R-:W-:Y:S01]  /*5390*/  IMAD.HI.U32 R0, R94, R39, RZ ;  /* 0x000000275e007227 */ /* 0x000fe200078e00ff */
[----:B------:R-:W-:Y:S02]  /*53a0*/  ISETP.NE.AND P0, PT, R38, 0x1, PT ;  /* 0x000000012600780c */ /* 0x000fe40003f05270 */
[----:B------:R-:W-:Y:S01]  /*53b0*/  ISETP.NE.AND P2, PT, R40, 0x1, PT ;  /* 0x000000012800780c */ /* 0x000fe20003f45270 */
[----:B------:R-:W-:Y:S01]  /*53c0*/  IMAD.HI.U32 R4, R95, R88, RZ ;  /* 0x000000585f047227 */ /* 0x000fe200078e00ff */
[----:B------:R-:W-:Y:S02]  /*53d0*/  SHF.R.U32.HI R0, RZ, R93, R0 ;  /* 0x0000005dff007219 */ /* 0x000fe40000011600 */
[----:B------:R-:W-:Y:S01]  /*53e0*/  ISETP.NE.AND P3, PT, R42, 0x1, PT ;  /* 0x000000012a00780c */ /* 0x000fe20003f65270 */
[----:B------:R-:W-:Y:S01]  /*53f0*/  IMAD.HI.U32 R6, R43, R39, RZ ;  /* 0x000000272b067227 */ /* 0x000fe200078e00ff */
[-C--:B------:R-:W-:Y:S02]  /*5400*/  SHF.R.U32.HI R4, RZ, R89.reuse, R4 ;  /* 0x00000059ff047219 */ /* 0x080fe40000011604 */
[----:B------:R-:W-:Y:S01]  /*5410*/  SEL R0, R94, R0, !P0 ;  /* 0x000000005e007207 */ /* 0x000fe20004000000 */
[----:B------:R-:W-:Y:S01]  /*5420*/  IMAD.HI.U32 R5, R44, R88, RZ ;  /* 0x000000582c057227 */ /* 0x000fe200078e00ff */
[----:B------:R-:W-:Y:S03]  /*5430*/  SEL R4, R95, R4, !P3 ;  /* 0x000000045f047207 */ /* 0x000fe60005800000 */
[-C--:B------:R-:W-:Y:S01]  /*5440*/  IMAD.HI.U32 R3, R0, R36.reuse, RZ ;  /* 0x0000002400037227 */ /* 0x080fe200078e00ff */
[----:B------:R-:W-:Y:S03]  /*5450*/  SHF.R.U32.HI R5, RZ, R89, R5 ;  /* 0x00000059ff057219 */ /* 0x000fe60000011605 */
[----:B------:R-:W-:Y:S01]  /*5460*/  IMAD.HI.U32 R2, R4, R36, RZ ;  /* 0x0000002404027227 */ /* 0x000fe200078e00ff */
[----:B------:R-:W-:Y:S02]  /*5470*/  @P2 SHF.R.U32.HI R0, RZ, R37, R3 ;  /* 0x00000025ff002219 */ /* 0x000fe40000011603 */
[----:B------:R-:W-:Y:S02]  /*5480*/  SHF.R.U32.HI R3, RZ, R93, R6 ;  /* 0x0000005dff037219 */ /* 0x000fe40000011606 */
[----:B------:R-:W-:Y:S01]  /*5490*/  @P2 SHF.R.U32.HI R4, RZ, R37, R2 ;  /* 0x00000025ff042219 */ /* 0x000fe20000011602 */
[----:B------:R-:W-:Y:S01]  /*54a0*/  IMAD R0, R40, R0, RZ ;  /* 0x0000000028007224 */ /* 0x000fe200078e02ff */
[----:B------:R-:W-:Y:S02]  /*54b0*/  SEL R3, R43, R3, !P0 ;  /* 0x000000032b037207 */ /* 0x000fe40004000000 */
[----:B------:R-:W-:Y:S01]  /*54c0*/  SEL R2, R44, R5, !P3 ;  /* 0x000000052c027207 */ /* 0x000fe20005800000 */
[----:B------:R-:W-:Y:S01]  /*54d0*/  IMAD R5, R40, R4, RZ ;  /* 0x0000000428057224 */ /* 0x000fe200078e02ff */
[C---:B------:R-:W-:Y:S01]  /*54e0*/  ISETP.GE.AND P0, PT, R3.reuse, R0, PT ;  /* 0x000000000300720c */ /* 0x040fe20003f06270 */
[C---:B------:R-:W-:Y:S03]  /*54f0*/  IMAD.HI.U32 R0, R3.reuse, R36, RZ ;  /* 0x0000002403007227 */ /* 0x040fe600078e00ff */
[C---:B------:R-:W-:Y:S02]  /*5500*/  ISETP.GE.OR P0, PT, R2.reuse, R5, P0 ;  /* 0x000000050200720c */ /* 0x040fe40000706670 */
[----:B------:R-:W-:Y:S04]  /*5510*/  SHF.R.U32.HI R0, RZ, R37, R0 ;  /* 0x00000025ff007219 */ /* 0x000fe80000011600 */
[C---:B------:R-:W-:Y:S05]  /*5520*/  SEL R6, R3.reuse, R0, !P2 ;  /* 0x0000000003067207 */ /* 0x040fea0005000000 */
        /* <DEDUP_REMOVED lines=14> */
[----:B------:R-:W-:Y:S07]  /*5610*/  IMAD R43, R3, R38, R43 ;  /* 0x00000026032b7224 */ /* 0x000fee00078e022b */
.L_x_98:
[----:B-1----:R-:W-:Y:S01]  /*5620*/  @!P1 ISETP.NE.AND P0, PT, R8, 0x1, PT ;  /* 0x000000010800980c */ /* 0x002fe20003f05270 */
[----:B------:R-:W-:Y:S01]  /*5630*/  @!P1 IMAD.HI.U32 R0, R44, R10, RZ ;  /* 0x0000000a2c009227 */ /* 0x000fe200078e00ff */
[----:B------:R-:W-:Y:S01]  /*5640*/  @!P1 ISETP.NE.AND P2, PT, R7, 0x1, PT ;  /* 0x000000010700980c */ /* 0x000fe20003f45270 */
[----:B------:R-:W-:Y:S01]  /*5650*/  ULOP3.LUT UP0, URZ, UR52, 0x1b0, URZ, 0xc0, !UPT ;  /* 0x000001b034ff7892 */ /* 0x000fe2000f80c0ff */
[----:B------:R-:W-:Y:S01]  /*5660*/  R2UR UR42, R14 ;  /* 0x000000000e2a72ca */ /* 0x000fe200000e0000 */
[----:B------:R-:W-:Y:S01]  /*5670*/  @!P1 IMAD.HI.U32 R2, R43, R9, RZ ;  /* 0x000000092b029227 */ /* 0x000fe200078e00ff */
[----:B------:R-:W-:Y:S02]  /*5680*/  @!P1 SHF.R.U32.HI R0, RZ, R11, R0 ;  /* 0x0000000bff009219 */ /* 0x000fe40000011600 */
[----:B------:R-:W-:Y:S01]  /*5690*/  R2UR UR41, R15 ;  /* 0x000000000f2972ca */ /* 0x000fe200000e0000 */
[----:B------:R-:W-:Y:S01]  /*56a0*/  VIADD R108, R108, 0x1 ;  /* 0x000000016c6c7836 */ /* 0x000fe20000000000 */
[----:B------:R-:W-:Y:S02]  /*56b0*/  @!P1 SHF.R.U32.HI R2, RZ, R12, R2 ;  /* 0x0000000cff029219 */ /* 0x000fe40000011602 */
[----:B------:R-:W-:Y:S02]  /*56c0*/  @!P1 SEL R3, R44, R0, !P2 ;  /* 0x000000002c039207 */ /* 0x000fe40005000000 */
[----:B------:R-:W-:Y:S02]  /*56d0*/  @!P1 SEL R2, R43, R2, !P0 ;  /* 0x000000022b029207 */ /* 0x000fe40004000000 */
[----:B------:R-:W-:Y:S01]  /*56e0*/  @P4 SHF.R.U32.HI R99, RZ, 0x10, R17 ;  /* 0x00000010ff634819 */ /* 0x000fe20000011611 */
[----:B------:R-:W-:Y:S02]  /*56f0*/  USHF.L.U32 UR42, UR42, 0x7, URZ ;  /* 0x000000072a2a7899 */ /* 0x000fe400080006ff */
[----:B------:R-:W-:Y:S02]  /*5700*/  @!P1 IMAD.IADD R0, R2, 0x1, -R3 ;  /* 0x0000000102009824 */ /* 0x000fe400078e0a03 */
[----:B------:R-:W-:Y:S01]  /*5710*/  @!P1 IMAD.IADD R2, R3, 0x1, -R2 ;  /* 0x0000000103029824 */ /* 0x000fe200078e0a02 */
[----:B------:R-:W-:Y:S01]  /*5720*/  USHF.L.U32 UR41, UR41, 0x6, URZ ;  /* 0x0000000629297899 */ /* 0x000fe200080006ff */
[----:B------:R-:W-:Y:S02]  /*5730*/  @!P1 IMAD R44, R0, R7, R44 ;  /* 0x00000007002c9224 */ /* 0x000fe400078e022c */
[----:B------:R-:W-:Y:S01]  /*5740*/  @!P1 IMAD R43, R2, R8, R43 ;  /* 0x00000008022b9224 */ /* 0x000fe200078e022b */
[----:B------:R-:W-:Y:S08]  /*5750*/  BRA.U !UP0, `(.L_x_99) ;  /* 0x00000001087c7547 */ /* 0x000ff0000b800000 */
[----:B------:R-:W1:Y:S01]  /*5760*/  LDCU.64 UR8, c[0x4][0x80] ;  /* 0x01001000ff0877ac */ /* 0x000e620008000a00 */
[----:B------:R-:W-:Y:S01]  /*5770*/  MOV R2, 0x0 ;  /* 0x0000000000027802 */ /* 0x000fe20000000f00 */
[----:B------:R-:W-:Y:S02]  /*5780*/  HFMA2 R12, -RZ, RZ, 0, 5.9604644775390625e-08 ;  /* 0x00000001ff0c7431 */ /* 0x000fe400000001ff */
[----:B------:R-:W-:Y:S01]  /*5790*/  IMAD.MOV.U32 R8, RZ, RZ, 0x70 ;  /* 0x00000070ff087424 */ /* 0x000fe200078e00ff */
[----:B------:R2:W3:Y:S01]  /*57a0*/  LDC.64 R14, c[0x4][R2] ;  /* 0x01000000020e7b82 */ /* 0x0004e20000000a00 */
[----:B------:R-:W4:Y:S01]  /*57b0*/  LDCU.64 UR6, c[0x4][0x88] ;  /* 0x01001100ff0677ac */ /* 0x000f220008000a00 */
[----:B------:R-:W-:Y:S01]  /*57c0*/  IMAD.MOV.U32 R13, RZ, RZ, RZ ;  /* 0x000000ffff0d7224 */ /* 0x000fe200078e00ff */
[----:B------:R-:W2:Y:S01]  /*57d0*/  LDCU.64 UR4, c[0x4][0x8] ;  /* 0x01000100ff0477ac */ /* 0x000ea20008000a00 */
[----:B-1----:R-:W-:Y:S01]  /*57e0*/  MOV R5, UR9 ;  /* 0x0000000900057c02 */ /* 0x002fe20008000f00 */
[----:B------:R-:W-:Y:S01]  /*57f0*/  IMAD.U32 R4, RZ, RZ, UR8 ;  /* 0x00000008ff047e24 */ /* 0x000fe2000f8e00ff */
[----:B----4-:R-:W-:Y:S01]  /*5800*/  MOV R7, UR7 ;  /* 0x0000000700077c02 */ /* 0x010fe20008000f00 */
[----:B------:R-:W-:Y:S01]  /*5810*/  IMAD.U32 R6, RZ, RZ, UR6 ;  /* 0x00000006ff067e24 */ /* 0x000fe2000f8e00ff */
[----:B--2---:R-:W-:Y:S01]  /*5820*/  MOV R11, UR5 ;  /* 0x00000005000b7c02 */ /* 0x004fe20008000f00 */
[----:B------:R-:W-:Y:S02]  /*5830*/  IMAD.U32 R10, RZ, RZ, UR4 ;  /* 0x00000004ff0a7e24 */ /* 0x000fe4000f8e00ff */
[----:B------:R-:W-:Y:S07]  /*5840*/  LEPC R20, `(.L_x_100) ;  /* 0x000000001014794e */ /* 0x000fee0000000000 */
[----:B---3-5:R-:W-:Y:S05]  /*5850*/  CALL.ABS.NOINC R14 ;  /* 0x000000000e007343 */ /* 0x028fea0003c00000 */
.L_x_100:
[----:B------:R-:W1:Y:S01]  /*5860*/  LDCU.64 UR8, c[0x4][0x80] ;  /* 0x01001000ff0877ac */ /* 0x000e620008000a00 */
[----:B------:R-:W2:Y:S01]  /*5870*/  LDC.64 R2, c[0x4][R2] ;  /* 0x0100000002027b82 */ /* 0x000ea20000000a00 */
[----:B------:R-:W-:Y:S02]  /*5880*/  HFMA2 R12, -RZ, RZ, 0, 5.9604644775390625e-08 ;  /* 0x00000001ff0c7431 */ /* 0x000fe400000001ff */
[----:B------:R-:W-:Y:S02]  /*5890*/  IMAD.MOV.U32 R8, RZ, RZ, 0x70 ;  /* 0x00000070ff087424 */ /* 0x000fe400078e00ff */
[----:B------:R-:W-:Y:S01]  /*58a0*/  IMAD.MOV.U32 R13, RZ, RZ, RZ ;  /* 0x000000ffff0d7224 */ /* 0x000fe200078e00ff */
[----:B------:R-:W3:Y:S01]  /*58b0*/  LDCU.64 UR6, c[0x4][0x88] ;  /* 0x01001100ff0677ac */ /* 0x000ee20008000a00 */
[----:B------:R-:W4:Y:S01]  /*58c0*/  LDCU.64 UR4, c[0x4][0x8] ;  /* 0x01000100ff0477ac */ /* 0x000f220008000a00 */
[----:B-1----:R-:W-:Y:S02]  /*58d0*/  MOV R4, UR8 ;  /* 0x0000000800047c02 */ /* 0x002fe40008000f00 */
[----:B------:R-:W-:Y:S02]  /*58e0*/  MOV R5, UR9 ;  /* 0x0000000900057c02 */ /* 0x000fe40008000f00 */
[----:B---3--:R-:W-:Y:S01]  /*58f0*/  MOV R7, UR7 ;  /* 0x0000000700077c02 */ /* 0x008fe20008000f00 */
[----:B------:R-:W-:Y:S01]  /*5900*/  IMAD.U32 R6, RZ, RZ, UR6 ;  /* 0x00000006ff067e24 */ /* 0x000fe2000f8e00ff */
[----:B----4-:R-:W-:Y:S01]  /*5910*/  MOV R11, UR5 ;  /* 0x00000005000b7c02 */ /* 0x010fe20008000f00 */
[----:B------:R-:W-:Y:S02]  /*5920*/  IMAD.U32 R10, RZ, RZ, UR4 ;  /* 0x00000004ff0a7e24 */ /* 0x000fe4000f8e00ff */
[----:B------:R-:W-:Y:S07]  /*5930*/  LEPC R20, `(.L_x_99) ;  /* 0x000000001014794e */ /* 0x000fee0000000000 */
[----:B--2---:R-:W-:Y:S05]  /*5940*/  CALL.ABS.NOINC R2 ;  /* 0x0000000002007343 */ /* 0x004fea0003c00000 */
.L_x_99:
[----:B------:R-:W-:Y:S01]  /*5950*/  ISETP.NE.U32.AND P4, PT, R86, RZ, PT ;  /* 0x000000ff5600720c */ /* 0x000fe20003f85070 */
[----:B------:R-:W-:Y:S01]  /*5960*/  UISETP.NE.AND UP2, UPT, UR53, URZ, UPT ;  /* 0x000000ff3500728c */ /* 0x000fe2000bf45270 */
[----:B------:R-:W-:Y:S01]  /*5970*/  ISETP.NE.U32.AND P2, PT, RZ, UR38, PT ;  /* 0x00000026ff007c0c */ /* 0x000fe2000bf45070 */
[----:B------:R-:W-:Y:S01]  /*5980*/  UISETP.NE.U32.AND UP1, UPT, UR44, URZ, UPT ;  /* 0x000000ff2c00728c */ /* 0x000fe2000bf25070 */
[----:B------:R-:W-:Y:S01]  /*5990*/  ISETP.NE.AND.EX P4, PT, R87, RZ, PT, P4 ;  /* 0x000000ff5700720c */ /* 0x000fe20003f85340 */
[----:B------:R-:W-:Y:S01]  /*59a0*/  UPLOP3.LUT UP0, UPT, UPT, UPT, UPT, 0x40, 0x4 ;  /* 0x000000000004789c */ /* 0x000fe20003f0e870 */
[----:B------:R-:W-:Y:S01]  /*59b0*/  ISETP.NE.AND.EX P2, PT, RZ, UR39, PT, P2 ;  /* 0x00000027ff007c0c */ /* 0x000fe2000bf45320 */
[----:B------:R-:W-:Y:S01]  /*59c0*/  UISETP.NE.AND.EX UP1, UPT, UR45, URZ, UPT, UP1 ;  /* 0x000000ff2d00728c */ /* 0x000fe2000bf25310 */
[----:B------:R-:W-:Y:S04]  /*59d0*/  PLOP3.LUT P1, PT, PT, PT, UP2, 0x80, 0x8 ;  /* 0x000000000008781c */ /* 0x000fe80003f2f028 */
[----:B------:R-:W-:Y:S06]  /*59e0*/  @UP2 UPLOP3.LUT UP0, UPT, UPT, UPT, UP1, 0x80, 0x8 ;  /* 0x000000000008289c */ /* 0x000fec0003f0f010 */
[----:B------:R-:W-:Y:S01]  /*59f0*/  PLOP3.LUT P0, PT, PT, PT, UP0, 0x80, 0x8 ;  /* 0x000000000008781c */ /* 0x000fe20003f0f008 */
[----:B------:R-:W-:Y:S01]  /*5a00*/  @!UPT UIADD3 URZ, UPT, UPT, URZ, URZ, URZ ;  /* 0x000000fffffff290 */ /* 0x000fe2000fffe0ff */
[----:B------:R-:W-:Y:S11]  /*5a10*/  BRA.U !UP1, `(.L_x_101) ;  /* 0x0000000109387547 */ /* 0x000ff6000b800000 */
[----:B------:R-:W-:Y:S01]  /*5a20*/  UISETP.NE.U32.AND UP0, UPT, UR38, URZ, UPT ;  /* 0x000000ff2600728c */ /* 0x000fe2000bf05070 */
[----:B------:R-:W-:Y:S02]  /*5a30*/  HFMA2 R0, -RZ, RZ, 0, 5.9604644775390625e-08 ;  /* 0x00000001ff007431 */ /* 0x000fe400000001ff */
[----:B------:R-:W-:Y:S01]  /*5a40*/  IMAD.MOV.U32 R92, RZ, RZ, 0x1 ;  /* 0x00000001ff5c7424 */ /* 0x000fe200078e00ff */
[----:B------:R-:W-:Y:S06]  /*5a50*/  UISETP.NE.AND.EX UP0, UPT, UR39, URZ, UPT, UP0 ;  /* 0x000000ff2700728c */ /* 0x000fec000bf05300 */
[----:B------:R-:W-:Y:S05]  /*5a60*/  PLOP3.LUT P3, PT, PT, PT, UP0, 0x80, 0x8 ;  /* 0x000000000008781c */ /* 0x000fea0003f6f008 */
[----:B------:R-:W1:Y:S01]  /*5a70*/  @UP0 LDCU.64 UR6, c[0x0][0x888] ;  /* 0x00011100ff0607ac */ /* 0x000e620008000a00 */
[----:B------:R-:W-:Y:S07]  /*5a80*/  @UP0 UIMAD UR4, UR36, UR44, URZ ;  /* 0x0000002c240402a4 */ /* 0x000fee000f8e02ff */
[----:B------:R-:W-:Y:S01]  /*5a90*/  @!P3 PRMT R92, R0, 0x7610, R92 ;  /* 0x00007610005cb816 */ /* 0x000fe2000000005c */
[----:B-1----:R-:W-:Y:S03]  /*5aa0*/  @UP0 UIMAD.WIDE UR6, UR4, 0x4, UR6 ;  /* 0x00000004040608a5 */ /* 0x002fe6000f8e0206 */
[----:B------:R-:W1:Y:S03]  /*5ab0*/  @!UP0 LDCU UR4, c[0x0][0x880] ;  /* 0x00011000ff0487ac */ /* 0x000e660008000800 */
[----:B------:R-:W-:Y:S01]  /*5ac0*/  IMAD.U32 R2, RZ, RZ, UR6 ;  /* 0x00000006ff027e24 */ /* 0x000fe2000f8e00ff */
[----:B------:R-:W-:Y:S05]  /*5ad0*/  MOV R3, UR7 ;  /* 0x0000000700037c02 */ /* 0x000fea0008000f00 */
[----:B-----5:R2:W5:Y:S02]  /*5ae0*/  @P3 LDG.E R49, desc[UR46][R2.64] ;  /* 0x0000002e02313981 */ /* 0x020564000c1e1900 */
[----:B-12---:R-:W-:Y:S02]  /*5af0*/  @!P3 IMAD.U32 R49, RZ, RZ, UR4 ;  /* 0x00000004ff31be24 */ /* 0x006fe4000f8e00ff */
.L_x_101:
[----:B------:R-:W-:Y:S05]  /*5b00*/  @!P4 BRA `(.L_x_102) ;  /* 0x000000000020c947 */ /* 0x000fea0003800000 */
[----:B------:R-:W-:Y:S04]  /*5b10*/  ISETP.NE.U32.AND P3, PT, R84, RZ, PT ;  /* 0x000000ff5400720c */ /* 0x000fe80003f65070 */
[----:B------:R-:W-:Y:S11]  /*5b20*/  ISETP.NE.AND.EX P3, PT, R85, RZ, PT, P3 ;  /* 0x000000ff5500720c */ /* 0x000ff60003f65330 */
[----:B------:R-:W-:Y:S02]  /*5b30*/  @!UPT UIADD3 URZ, UPT, UPT, URZ, URZ, URZ ;  /* 0x000000fffffff290 */ /* 0x000fe4000fffe0ff */
[----:B------:R-:W1:Y:S01]  /*5b40*/  @P3 LDC.64 R2, c[0x0][0x8a8] ;  /* 0x00022a00ff023b82 */ /* 0x000e620000000a00 */
[----:B------:R-:W-:Y:S04]  /*5b50*/  @P3 IMAD R0, R86, UR36, RZ ;  /* 0x0000002456003c24 */ /* 0x000fe8000f8e02ff */
[----:B-1----:R-:W-:Y:S05]  /*5b60*/  @P3 IMAD.WIDE R2, R0, 0x4, R2 ;  /* 0x0000000400023825 */ /* 0x002fea00078e0202 */
[----:B-----5:R1:W5:Y:S02]  /*5b70*/  @P3 LDG.E R47, desc[UR46][R2.64] ;  /* 0x0000002e022f3981 */ /* 0x020364000c1e1900 */
[----:B-1----:R-:W2:Y:S02]  /*5b80*/  @!P3 LDC R47, c[0x0][0x8a0] ;  /* 0x00022800ff2fbb82 */ /* 0x002ea40000000800 */
.L_x_102:
[----:B-----5:R-:W-:Y:S01]  /*5b90*/  FSETP.NEU.AND P3, PT, R49, RZ, PT ;  /* 0x000000ff3100720b */ /* 0x020fe20003f6d000 */
[----:B------:R-:W-:Y:S01]  /*5ba0*/  ULOP3.LUT UR4, UR51, 0x1, URZ, 0x3c, !UPT ;  /* 0x0000000133047892 */ /* 0x000fe2000f8e3cff */
[----:B------:R-:W-:Y:S01]  /*5bb0*/  SEL R4, RZ, 0xffffffff, P2 ;  /* 0xffffffffff047807 */ /* 0x000fe20001000000 */
[----:B------:R-:W-:Y:S01]  /*5bc0*/  IMAD.U32 R68, RZ, RZ, UR56 ;  /* 0x00000038ff447e24 */ /* 0x000fe2000f8e00ff */
[----:B------:R-:W-:Y:S01]  /*5bd0*/  @P1 LOP3.LUT P2, RZ, R92, 0xff, RZ, 0xc0, !PT ;  /* 0x000000ff5cff1812 */ /* 0x000fe2000784c0ff */
[----:B------:R-:W-:Y:S01]  /*5be0*/  IMAD.SHL.U32 R111, R98, 0x10, RZ ;  /* 0x00000010626f7824 */ /* 0x000fe200078e00ff */
[----:B------:R-:W-:Y:S01]  /*5bf0*/  @P1 SEL R0, RZ, 0xffffffff, P3 ;  /* 0xffffffffff001807 */ /* 0x000fe20001800000 */
[----:B------:R-:W-:Y:S01]  /*5c00*/  IMAD.U32 R71, RZ, RZ, UR4 ;  /* 0x00000004ff477e24 */ /* 0x000fe2000f8e00ff */
[----:B------:R-:W-:Y:S01]  /*5c10*/  LEA R106, R45, UR48, 0x3 ;  /* 0x000000302d6a7c11 */ /* 0x000fe2000f8e18ff */
[----:B------:R-:W-:Y:S01]  /*5c20*/  IMAD.SHL.U32 R68, R68, 0x2000, RZ ;  /* 0x0000200044447824 */ /* 0x000fe200078e00ff */
[----:B------:R-:W-:Y:S01]  /*5c30*/  @P0 SEL R0, R4, R0, !P2 ;  /* 0x0000000004000207 */ /* 0x000fe20005000000 */
[----:B------:R-:W-:Y:S01]  /*5c40*/  IMAD.SHL.U32 R110, R97, 0x10, RZ ;  /* 0x00000010616e7824 */ /* 0x000fe200078e00ff */
[----:B------:R-:W-:Y:S01]  /*5c50*/  PLOP3.LUT P2, PT, PT, PT, UP1, 0x80, 0x8 ;  /* 0x000000000008781c */ /* 0x000fe20003f4f018 */
[----:B------:R-:W-:Y:S01]  /*5c60*/  IMAD.IADD R63, R103, 0x1, R68 ;  /* 0x00000001673f7824 */ /* 0x000fe200078e0244 */
[----:B------:R-:W-:Y:S01]  /*5c70*/  @P1 LOP3.LUT R0, R0, 0x1, RZ, 0xc0, !PT ;  /* 0x0000000100001812 */ /* 0x000fe200078ec0ff */
[----:B------:R-:W-:Y:S01]  /*5c80*/  BSSY B1, `(.L_x_103) ;  /* 0x0000039000017945 */ /* 0x000fe20003800000 */
[----:B------:R-:W-:Y:S01]  /*5c90*/  LOP3.LUT P4, R107, R92, 0xff, RZ, 0xc0, !PT ;  /* 0x000000ff5c6b7812 */ /* 0x000fe2000788c0ff */
[----:B------:R-:W-:Y:S01]  /*5ca0*/  IMAD.IADD R62, R63, 0x1, R111 ;  /* 0x000000013f3e7824 */ /* 0x000fe200078e026f */
[----:B------:R-:W-:Y:S01]  /*5cb0*/  ISETP.NE.U32.OR P5, PT, R0, 0x1, !P1 ;  /* 0x000000010000780c */ /* 0x000fe20004fa5470 */
[----:B------:R-:W-:Y:S01]  /*5cc0*/  IMAD.U32 R0, RZ, RZ, UR56 ;  /* 0x00000038ff007e24 */ /* 0x000fe2000f8e00ff */
[----:B------:R-:W-:Y:S01]  /*5cd0*/  SEL R3, RZ, 0xffffffff, P3 ;  /* 0xffffffffff037807 */ /* 0x000fe20001800000 */
[----:B------:R-:W-:Y:S01]  /*5ce0*/  IMAD.MOV.U32 R70, RZ, RZ, 0x1 ;  /* 0x00000001ff467424 */ /* 0x000fe200078e00ff */
[----:B------:R-:W-:Y:S01]  /*5cf0*/  P2R R109, PR, RZ, 0x20 ;  /* 0x00000020ff6d7803 */ /* 0x000fe20000000000 */
[----:B------:R-:W-:Y:S01]  /*5d00*/  IMAD R48, R45, 0x40, R46 ;  /* 0x000000402d307824 */ /* 0x000fe200078e022e */
[----:B------:R-:W-:Y:S01]  /*5d10*/  LEA R0, R0, UR48, 0x3 ;  /* 0x0000003000007c11 */ /* 0x000fe2000f8e18ff */
[----:B------:R-:W-:Y:S01]  /*5d20*/  IMAD.U32 R69, RZ, RZ, UR56 ;  /* 0x00000038ff457e24 */ /* 0x000fe2000f8e00ff */
[----:B------:R-:W-:Y:S02]  /*5d30*/  @P2 SEL R3, R4, R3, !P4 ;  /* 0x0000000304032207 */ /* 0x000fe40006000000 */
[----:B------:R-:W-:Y:S02]  /*5d40*/  CS2R R82, SRZ ;  /* 0x0000000000527805 */ /* 0x000fe4000001ff00 */
[----:B------:R-:W-:Y:S02]  /*5d50*/  CS2R R80, SRZ ;  /* 0x0000000000507805 */ /* 0x000fe4000001ff00 */
[----:B------:R-:W-:Y:S02]  /*5d60*/  CS2R R74, SRZ ;  /* 0x00000000004a7805 */ /* 0x000fe4000001ff00 */
[----:B------:R-:W-:Y:S02]  /*5d70*/  LOP3.LUT R3, R3, 0x1, RZ, 0xc0, !PT ;  /* 0x0000000103037812 */ /* 0x000fe400078ec0ff */
[----:B------:R-:W-:Y:S02]  /*5d80*/  CS2R R72, SRZ ;  /* 0x0000000000487805 */ /* 0x000fe4000001ff00 */
[----:B------:R-:W-:Y:S02]  /*5d90*/  @P5 SHF.L.U32 R2, R71, 0x1f, RZ ;  /* 0x0000001f47025819 */ /* 0x000fe400000006ff */
[----:B------:R-:W-:Y:S02]  /*5da0*/  CS2R R66, SRZ ;  /* 0x0000000000427805 */ /* 0x000fe4000001ff00 */
[----:B------:R-:W-:Y:S02]  /*5db0*/  ISETP.NE.U32.AND P2, PT, R3, 0x1, PT ;  /* 0x000000010300780c */ /* 0x000fe40003f45070 */
[----:B------:R-:W-:Y:S01]  /*5dc0*/  CS2R R64, SRZ ;  /* 0x0000000000407805 */ /* 0x000fe2000001ff00 */
[----:B------:R1:W3:Y:S01]  /*5dd0*/  @P5 SYNCS.PHASECHK.TRANS64.TRYWAIT P1, [R0+URZ+0x30], R2 ;  /* 0x00003002000055a7 */ /* 0x0002e200080211ff */
[----:B------:R-:W-:Y:S02]  /*5de0*/  CS2R R58, SRZ ;  /* 0x00000000003a7805 */ /* 0x000fe4000001ff00 */
[----:B------:R-:W-:Y:S02]  /*5df0*/  P2R R76, PR, RZ, 0x4 ;  /* 0x00000004ff4c7803 */ /* 0x000fe40000000000 */
[----:B------:R-:W-:Y:S01]  /*5e00*/  CS2R R56, SRZ ;  /* 0x0000000000387805 */ /* 0x000fe2000001ff00 */
[----:B------:R-:W-:Y:S02]  /*5e10*/  IMAD.IADD R61, R63, 0x1, R110 ;  /* 0x000000013f3d7824 */ /* 0x000fe400078e026e */
[----:B------:R-:W-:Y:S01]  /*5e20*/  IMAD.IADD R60, R102, 0x1, R62 ;  /* 0x00000001663c7824 */ /* 0x000fe200078e023e */
[----:B-1----:R-:W-:Y:S04]  /*5e30*/  SHF.L.U32 R2, R101, 0x1f, RZ ;  /* 0x0000001f65027819 */ /* 0x002fe800000006ff */
[----:B------:R1:W4:Y:S01]  /*5e40*/  SYNCS.PHASECHK.TRANS64.TRYWAIT P0, [R106+URZ+0x90], R2 ;  /* 0x000090026a0075a7 */ /* 0x00032200080011ff */
[----:B---3--:R-:W-:Y:S01]  /*5e50*/  @P5 SEL R70, RZ, 0x1, !P1 ;  /* 0x00000001ff465807 */ /* 0x008fe20004800000 */
[----:B-1----:R-:W-:Y:S06]  /*5e60*/  @!P5 BRA `(.L_x_104) ;  /* 0x000000000068d947 */ /* 0x002fec0003800000 */
[----:B------:R-:W-:Y:S01]  /*5e70*/  ISETP.NE.AND P1, PT, R70, RZ, PT ;  /* 0x000000ff4600720c */ /* 0x000fe20003f25270 */
[----:B------:R-:W-:Y:S01]  /*5e80*/  BSSY B0, `(.L_x_105) ;  /* 0x000000d000007945 */ /* 0x000fe20003800000 */
[----:B------:R-:W-:Y:S02]  /*5e90*/  CS2R R58, SRZ ;  /* 0x00000000003a7805 */ /* 0x000fe4000001ff00 */
[----:B------:R-:W-:Y:S02]  /*5ea0*/  CS2R R56, SRZ ;  /* 0x0000000000387805 */ /* 0x000fe4000001ff00 */
[----:B------:R-:W-:Y:S02]  /*5eb0*/  CS2R R66, SRZ ;  /* 0x0000000000427805 */ /* 0x000fe4000001ff00 */
[----:B------:R-:W-:Y:S02]  /*5ec0*/  CS2R R64, SRZ ;  /* 0x0000000000407805 */ /* 0x000fe4000001ff00 */
[----:B------:R-:W-:Y:S02]  /*5ed0*/  CS2R R74, SRZ ;  /* 0x00000000004a7805 */ /* 0x000fe4000001ff00 */
[----:B------:R-:W-:Y:S02]  /*5ee0*/  CS2R R72, SRZ ;  /* 0x0000000000487805 */ /* 0x000fe4000001ff00 */
[----:B------:R-:W-:Y:S02]  /*5ef0*/  CS2R R82, SRZ ;  /* 0x0000000000527805 */ /* 0x000fe4000001ff00 */
[----:B------:R-:W-:Y:S01]  /*5f00*/  CS2R R80, SRZ ;  /* 0x0000000000507805 */ /* 0x000fe2000001ff00 */
[----:B------:R-:W-:Y:S06]  /*5f10*/  @P1 BRA `(.L_x_106) ;  /* 0x00000000000c1947 */ /* 0x000fec0003800000 */
[----:B------:R-:W-:Y:S04]  /*5f20*/  SHF.L.U32 R3, R71, 0x1f, RZ ;  /* 0x0000001f47037819 */ /* 0x000fe800000006ff */
[----:B------:R-:W1:Y:S02]  /*5f30*/  SYNCS.PHASECHK.TRANS64.TRYWAIT P1, [R0+URZ+0x30], R3 ;  /* 0x00003003000075a7 */ /* 0x000e6400080211ff */
[----:B-1----:R-:W-:Y:S05]  /*5f40*/  @!P1 BRA `(.L_x_107) ;  /* 0x00000024007c9947 */ /* 0x002fea0003800000 */
.L_x_106:
[----:B------:R-:W-:Y:S05]  /*5f50*/  BSYNC B0 ;  /* 0x0000000000007941 */ /* 0x000fea0003800000 */
.L_x_105:
[----:B------:R-:W-:Y:S01]  /*5f60*/  ISETP.NE.AND P1, PT, R76, RZ, PT ;  /* 0x000000ff4c00720c */ /* 0x000fe20003f25270 */
[----:B------:R-:W-:Y:S04]  /*5f70*/  UIADD3 UR5, UPT, UPT, UR56, 0x1, URZ ;  /* 0x0000000138057890 */ /* 0x000fe8000fffe0ff */
[----:B------:R-:W-:Y:S04]  /*5f80*/  UISETP.NE.AND UP0, UPT, UR5, 0x3, UPT ;  /* 0x000000030500788c */ /* 0x000fe8000bf05270 */
[----:B------:R-:W-:Y:S02]  /*5f90*/  USEL UR4, URZ, 0x1, UP0 ;  /* 0x00000001ff047887 */ /* 0x000fe40008000000 */
[----:B------:R-:W-:Y:S02]  /*5fa0*/  USEL UR5, UR5, URZ, UP0 ;  /* 0x000000ff05057287 */ /* 0x000fe40008000000 */
[----:B------:R3:W1:Y:S02]  /*5fb0*/  @P1 LDS.128 R56, [R63] ;  /* 0x000000003f381984 */ /* 0x0006640000000c00 */
[----:B------:R-:W-:Y:S02]  /*5fc0*/  LOP3.LUT R71, R71, UR4, RZ, 0x3c, !PT ;  /* 0x0000000447477c12 */ /* 0x000fe4000f8e3cff */
[----:B------:R3:W1:Y:S01]  /*5fd0*/  @P1 LDS.128 R64, [R62+0x10] ;  /* 0x000010003e401984 */ /* 0x0006620000000c00 */
[----:B------:R-:W-:Y:S03]  /*5fe0*/  IMAD.U32 R69, RZ, RZ, UR5 ;  /* 0x00000005ff457e24 */ /* 0x000fe6000f8e00ff */
[----:B------:R3:W1:Y:S04]  /*5ff0*/  @P1 LDS.128 R72, [R61+0x20] ;  /* 0x000020003d481984 */ /* 0x0006680000000c00 */
[----:B------:R3:W1:Y:S02]  /*6000*/  @P1 LDS.128 R80, [R60+0x10] ;  /* 0x000010003c501984 */ /* 0x0006640000000c00 */
.L_x_104:
[----:B------:R-:W-:Y:S05]  /*6010*/  BSYNC B1 ;  /* 0x0000000000017941 */ /* 0x000fea0003800000 */
.L_x_103:
[----:B-1----:R-:W-:Y:S04]  /*6020*/  SHF.R.U32.HI R0, RZ, 0x15, R48 ;  /* 0x00000015ff007819 */ /* 0x002fe80000011630 */
[----:B------:R-:W-:Y:S01]  /*6030*/  LOP3.LUT P1, RZ, R0, 0x3, R96, 0x48, !PT ;  /* 0x0000000300ff7812 */ /* 0x000fe20007824860 */
[----:B------:R-:W-:Y:S01]  /*6040*/  @!UPT UIADD3 URZ, UPT, UPT, URZ, URZ, URZ ;  /* 0x000000fffffff290 */ /* 0x000fe2000fffe0ff */
[----:B----4-:R-:W-:Y:S11]  /*6050*/  @P0 BRA `(.L_x_108) ;  /* 0x0000000000080947 */ /* 0x010ff60003800000 */
[----:B------:R-:W1:Y:S02]  /*6060*/  SYNCS.PHASECHK.TRANS64.TRYWAIT P0, [R106+URZ+0x90], R2 ;  /* 0x000090026a0075a7 */ /* 0x000e6400080011ff */
[----:B-1----:R-:W-:Y:S05]  /*6070*/  @!P0 BRA `(.L_x_109) ;  /* 0x0000002400448947 */ /* 0x002fea0003800000 */
.L_x_108:
[----:B------:R-:W-:Y:S05]  /*6080*/  @!P1 BRA `(.L_x_110) ;  /* 0x0000000000409947 */ /* 0x000fea0003800000 */
[----:B------:R-:W4:Y:S01]  /*6090*/  LDCU.64 UR8, c[0x4][0x70] ;  /* 0x01000e00ff0877ac */ /* 0x000f220008000a00 */
[----:B------:R-:W-:Y:S01]  /*60a0*/  MOV R3, 0x0 ;  /* 0x0000000000037802 */ /* 0x000fe20000000f00 */
[----:B------:R-:W-:Y:S02]  /*60b0*/  HFMA2 R12, -RZ, RZ, 0, 5.9604644775390625e-08 ;  /* 0x00000001ff0c7431 */ /* 0x000fe400000001ff */
[----:B------:R-:W-:Y:S02]  /*60c0*/  IMAD.MOV.U32 R8, RZ, RZ, 0x192 ;  /* 0x00000192ff087424 */ /* 0x000fe400078e00ff */
[----:B------:R-:W-:Y:S01]  /*60d0*/  IMAD.MOV.U32 R13, RZ, RZ, RZ ;  /* 0x000000ffff0d7224 */ /* 0x000fe200078e00ff */
[----:B------:R-:W5:Y:S01]  /*60e0*/  LDCU.64 UR6, c[0x4][0x78] ;  /* 0x01000f00ff0677ac */ /* 0x000f620008000a00 */
[----:B-1----:R-:W1:Y:S01]  /*60f0*/  LDC.64 R2, c[0x4][R3] ;  /* 0x0100000003027b82 */ /* 0x002e620000000a00 */
[----:B------:R-:W2:Y:S01]  /*6100*/  LDCU.64 UR4, c[0x4][0x10] ;  /* 0x01000200ff0477ac */ /* 0x000ea20008000a00 */
[----:B----4-:R-:W-:Y:S01]  /*6110*/  MOV R5, UR9 ;  /* 0x0000000900057c02 */ /* 0x010fe20008000f00 */
[----:B------:R-:W-:Y:S01]  /*6120*/  IMAD.U32 R4, RZ, RZ, UR8 ;  /* 0x00000008ff047e24 */ /* 0x000fe2000f8e00ff */
[----:B-----5:R-:W-:Y:S01]  /*6130*/  MOV R7, UR7 ;  /* 0x0000000700077c02 */ /* 0x020fe20008000f00 */
[----:B------:R-:W-:Y:S01]  /*6140*/  IMAD.U32 R6, RZ, RZ, UR6 ;  /* 0x00000006ff067e24 */ /* 0x000fe2000f8e00ff */
[----:B--2---:R-:W-:Y:S01]  /*6150*/  MOV R11, UR5 ;  /* 0x00000005000b7c02 */ /* 0x004fe20008000f00 */
[----:B------:R-:W-:Y:S02]  /*6160*/  IMAD.U32 R10, RZ, RZ, UR4 ;  /* 0x00000004ff0a7e24 */ /* 0x000fe4000f8e00ff */
[----:B------:R-:W-:Y:S07]  /*6170*/  LEPC R20, `(.L_x_110) ;  /* 0x000000001014794e */ /* 0x000fee0000000000 */
[----:B-1-3--:R-:W-:Y:S05]  /*6180*/  CALL.ABS.NOINC R2 ;  /* 0x0000000002007343 */ /* 0x00afea0003c00000 */
.L_x_110:
[----:B------:R-:W-:Y:S01]  /*6190*/  SHF.L.U32 R50, R56, 0x10, RZ ;  /* 0x0000001038327819 */ /* 0x000fe200000006ff */
[----:B------:R-:W-:Y:S05]  /*61a0*/  WARPSYNC.ALL ;  /* 0x0000000000007948 */ /* 0x000fea0003800000 */
[----:B------:R-:W-:Y:S01]  /*61b0*/  R2UR UR4, R48 ;  /* 0x00000000300472ca */ /* 0x000fe200000e0000 */
[----:B------:R-:W-:Y:S01]  /*61c0*/  BSSY.RECONVERGENT B0, `(.L_x_111) ;  /* 0x0000085000007945 */ /* 0x000fe20003800200 */
[----:B------:R-:W-:Y:S02]  /*61d0*/  LOP3.LUT R51, R56, 0xffff0000, RZ, 0xc0, !PT ;  /* 0xffff000038337812 */ /* 0x000fe400078ec0ff */
[----:B------:R-:W-:Y:S02]  /*61e0*/  SHF.L.U32 R52, R57, 0x10, RZ ;  /* 0x0000001039347819 */ /* 0x000fe400000006ff */
[----:B------:R-:W-:Y:S07]  /*61f0*/  ISETP.NE.AND P0, PT, R104, RZ, PT ;  /* 0x000000ff6800720c */ /* 0x000fee0003f05270 */
[----:B------:R-:W2:Y:S02]  /*6200*/  LDTM.x32 R4, tmem[UR4] ;  /* 0x00000004000479ee */ /* 0x000ea400082c0000 */
[C---:B--2---:R-:W-:Y:S01]  /*6210*/  FMUL R0, R47.reuse, R4 ;  /* 0x000000042f007220 */ /* 0x044fe20000400000 */
[C---:B-1----:R-:W-:Y:S01]  /*6220*/  FMUL R2, R47.reuse, R5 ;  /* 0x000000052f027220 */ /* 0x042fe20000400000 */
[C---:B------:R-:W-:Y:S01]  /*6230*/  FMUL R4, R47.reuse, R8 ;  /* 0x000000082f047220 */ /* 0x040fe20000400000 */
[C---:B------:R-:W-:Y:S01]  /*6240*/  FMUL R3, R47.reuse, R6 ;  /* 0x000000062f037220 */ /* 0x040fe20000400000 */
[C---:B------:R-:W-:Y:S01]  /*6250*/  FMUL R5, R47.reuse, R9 ;  /* 0x000000092f057220 */ /* 0x040fe20000400000 */
[C---:B------:R-:W-:Y:S01]  /*6260*/  FMUL R8, R47.reuse, R12 ;  /* 0x0000000c2f087220 */ /* 0x040fe20000400000 */
[C---:B------:R-:W-:Y:S01]  /*6270*/  FMUL R6, R47.reuse, R10 ;  /* 0x0000000a2f067220 */ /* 0x040fe20000400000 */
[C---:B------:R-:W-:Y:S01]  /*6280*/  FMUL R9, R47.reuse, R13 ;  /* 0x0000000d2f097220 */ /* 0x040fe20000400000 */
[----:B------:R-:W-:Y:S01]  /*6290*/  FMUL R12, R47, R16 ;  /* 0x000000102f0c7220 */ /* 0x000fe20000400000 */
[----:B------:R-:W-:Y:S01]  /*62a0*/  FFMA R0, R49, R50, R0 ;  /* 0x0000003231007223 */ /* 0x000fe20000000000 */
[C---:B------:R-:W-:Y:S01]  /*62b0*/  FMUL R10, R47.reuse, R14 ;  /* 0x0000000e2f0a7220 */ /* 0x040fe20000400000 */
[C---:B------:R-:W-:Y:S01]  /*62c0*/  FMUL R13, R47.reuse, R17 ;  /* 0x000000112f0d7220 */ /* 0x040fe20000400000 */
[----:B------:R-:W-:Y:S01]  /*62d0*/  FMUL R16, R47, R20 ;  /* 0x000000142f107220 */ /* 0x000fe20000400000 */
[----:B------:R-:W-:Y:S01]  /*62e0*/  FFMA R2, R49, R51, R2 ;  /* 0x0000003331027223 */ /* 0x000fe20000000002 */
[C---:B------:R-:W-:Y:S01]  /*62f0*/  FMUL R14, R47.reuse, R18 ;  /* 0x000000122f0e7220 */ /* 0x040fe20000400000 */
[C---:B------:R-:W-:Y:S01]  /*6300*/  FMUL R17, R47.reuse, R21 ;  /* 0x000000152f117220 */ /* 0x040fe20000400000 */
[C---:B------:R-:W-:Y:S01]  /*6310*/  FMUL R20, R47.reuse, R24 ;  /* 0x000000182f147220 */ /* 0x040fe20000400000 */
[C---:B------:R-:W-:Y:S01]  /*6320*/  FMUL R18, R47.reuse, R22 ;  /* 0x000000162f127220 */ /* 0x040fe20000400000 */
[C---:B------:R-:W-:Y:S01]  /*6330*/  FMUL R21, R47.reuse, R25 ;  /* 0x000000192f157220 */ /* 0x040fe20000400000 */
[C---:B------:R-:W-:Y:S01]  /*6340*/  FMUL R24, R47.reuse, R28 ;  /* 0x0000001c2f187220 */ /* 0x040fe20000400000 */
[C---:B------:R-:W-:Y:S01]  /*6350*/  FMUL R22, R47.reuse, R26 ;  /* 0x0000001a2f167220 */ /* 0x040fe20000400000 */
[C---:B------:R-:W-:Y:S01]  /*6360*/  FMUL R25, R47.reuse, R29 ;  /* 0x0000001d2f197220 */ /* 0x040fe20000400000 */
[----:B------:R-:W-:Y:S01]  /*6370*/  FMUL R28, R47, R32 ;  /* 0x000000202f1c7220 */ /* 0x000fe20000400000 */
[----:B------:R-:W-:Y:S01]  /*6380*/  LOP3.LUT R32, R57, 0xffff0000, RZ, 0xc0, !PT ;  /* 0xffff000039207812 */ /* 0x000fe200078ec0ff */
[C---:B------:R-:W-:Y:S01]  /*6390*/  FMUL R26, R47.reuse, R30 ;  /* 0x0000001e2f1a7220 */ /* 0x040fe20000400000 */
[----:B------:R-:W-:Y:S01]  /*63a0*/  FMUL R29, R47, R33 ;  /* 0x000000212f1d7220 */ /* 0x000fe20000400000 */
[----:B------:R-:W-:Y:S01]  /*63b0*/  SHF.L.U32 R33, R58, 0x10, RZ ;  /* 0x000000103a217819 */ /* 0x000fe200000006ff */
[----:B------:R-:W-:Y:S01]  /*63c0*/  FFMA R3, R49, R52, R3 ;  /* 0x0000003431037223 */ /* 0x000fe20000000003 */
[----:B------:R-:W-:Y:S01]  /*63d0*/  F2FP.BF16.F32.PACK_AB R52, R2, R0 ;  /* 0x000000000234723e */ /* 0x000fe200000010ff */
[----:B------:R-:W-:Y:S01]  /*63e0*/  FMUL R7, R47, R7 ;  /* 0x000000072f077220 */ /* 0x000fe20000400000 */
[----:B------:R-:W-:Y:S01]  /*63f0*/  SHF.L.U32 R0, R59, 0x10, RZ ;  /* 0x000000103b007819 */ /* 0x000fe200000006ff */
[----:B------:R-:W-:Y:S01]  /*6400*/  FMUL R30, R47, R34 ;  /* 0x000000222f1e7220 */ /* 0x000fe20000400000 */
[----:B------:R-:W-:Y:S01]  /*6410*/  LOP3.LUT R34, R58, 0xffff0000, RZ, 0xc0, !PT ;  /* 0xffff00003a227812 */ /* 0x000fe200078ec0ff */
[----:B------:R-:W-:Y:S01]  /*6420*/  FFMA R7, R49, R32, R7 ;  /* 0x0000002031077223 */ /* 0x000fe20000000007 */
[----:B------:R-:W-:Y:S01]  /*6430*/  LOP3.LUT R2, R59, 0xffff0000, RZ, 0xc0, !PT ;  /* 0xffff00003b027812 */ /* 0x000fe200078ec0ff */
[----:B------:R-:W-:Y:S01]  /*6440*/  FFMA R4, R49, R33, R4 ;  /* 0x0000002131047223 */ /* 0x000fe20000000004 */
[----:B------:R-:W-:Y:S01]  /*6450*/  FMUL R11, R47, R11 ;  /* 0x0000000b2f0b7220 */ /* 0x000fe20000400000 */
[----:B------:R-:W-:Y:S01]  /*6460*/  FFMA R5, R49, R34, R5 ;  /* 0x0000002231057223 */ /* 0x000fe20000000005 */
[----:B------:R-:W-:Y:S01]  /*6470*/  F2FP.BF16.F32.PACK_AB R53, R7, R3 ;  /* 0x000000030735723e */ /* 0x000fe200000010ff */
[C---:B------:R-:W-:Y:S01]  /*6480*/  FFMA R6, R49.reuse, R0, R6 ;  /* 0x0000000031067223 */ /* 0x040fe20000000006 */
[C---:B------:R-:W-:Y:S01]  /*6490*/  SHF.L.U32 R0, R64.reuse, 0x10, RZ ;  /* 0x0000001040007819 */ /* 0x040fe200000006ff */
[----:B------:R-:W-:Y:S01]  /*64a0*/  FFMA R11, R49, R2, R11 ;  /* 0x00000002310b7223 */ /* 0x000fe2000000000b */
[----:B------:R-:W-:Y:S01]  /*64b0*/  LOP3.LUT R2, R64, 0xffff0000, RZ, 0xc0, !PT ;  /* 0xffff000040027812 */ /* 0x000fe200078ec0ff */
[----:B------:R-:W-:Y:S01]  /*64c0*/  FMUL R15, R47, R15 ;  /* 0x0000000f2f0f7220 */ /* 0x000fe20000400000 */
[----:B------:R-:W-:Y:S01]  /*64d0*/  SHF.L.U32 R3, R65, 0x10, RZ ;  /* 0x0000001041037819 */ /* 0x000fe200000006ff */
[----:B------:R-:W-:Y:S01]  /*64e0*/  FFMA R8, R49, R0, R8 ;  /* 0x0000000031087223 */ /* 0x000fe20000000008 */
[----:B------:R-:W-:Y:S01]  /*64f0*/  LOP3.LUT R0, R65, 0xffff0000, RZ, 0xc0, !PT ;  /* 0xffff000041007812 */ /* 0x000fe200078ec0ff */
[C---:B------:R-:W-:Y:S01]  /*6500*/  FFMA R9, R49.reuse, R2, R9 ;  /* 0x0000000231097223 */ /* 0x040fe20000000009 */
[C---:B------:R-:W-:Y:S01]  /*6510*/  SHF.L.U32 R2, R66.reuse, 0x10, RZ ;  /* 0x0000001042027819 */ /* 0x040fe200000006ff */
[----:B------:R-:W-:Y:S01]  /*6520*/  FFMA R10, R49, R3, R10 ;  /* 0x00000003310a7223 */ /* 0x000fe2000000000a */
[----:B------:R-:W-:Y:S01]  /*6530*/  SHF.L.U32 R3, R67, 0x10, RZ ;  /* 0x0000001043037819 */ /* 0x000fe200000006ff */
[C---:B------:R-:W-:Y:S01]  /*6540*/  FFMA R15, R49.reuse, R0, R15 ;  /* 0x00000000310f7223 */ /* 0x040fe2000000000f */
[----:B------:R-:W-:Y:S01]  /*6550*/  LOP3.LUT R0, R66, 0xffff0000, RZ, 0xc0, !PT ;  /* 0xffff000042007812 */ /* 0x000fe200078ec0ff */
[----:B------:R-:W-:Y:S01]  /*6560*/  FFMA R12, R49, R2, R12 ;  /* 0x00000002310c7223 */ /* 0x000fe2000000000c */
[C---:B------:R-:W-:Y:S01]  /*6570*/  SHF.L.U32 R2, R72.reuse, 0x10, RZ ;  /* 0x0000001048027819 */ /* 0x040fe200000006ff */
[----:B------:R-:W-:Y:S01]  /*6580*/  FMUL R19, R47, R19 ;  /* 0x000000132f137220 */ /* 0x000fe20000400000 */
[----:B------:R-:W-:Y:S01]  /*6590*/  F2FP.BF16.F32.PACK_AB R54, R5, R4 ;  /* 0x000000040536723e */ /* 0x000fe200000010ff */
[----:B------:R-:W-:Y:S01]  /*65a0*/  FFMA R13, R49, R0, R13 ;  /* 0x00000000310d7223 */ /* 0x000fe2000000000d */
[----:B------:R-:W-:Y:S01]  /*65b0*/  LOP3.LUT R0, R67, 0xffff0000, RZ, 0xc0, !PT ;  /* 0xffff000043007812 */ /* 0x000fe200078ec0ff */
[----:B------:R-:W-:Y:S01]  /*65c0*/  FFMA R14, R49, R3, R14 ;  /* 0x00000003310e7223 */ /* 0x000fe2000000000e */
[----:B------:R-:W-:Y:S01]  /*65d0*/  LOP3.LUT R3, R72, 0xffff0000, RZ, 0xc0, !PT ;  /* 0xffff000048037812 */ /* 0x000fe200078ec0ff */
[----:B------:R-:W-:Y:S01]  /*65e0*/  FMUL R23, R47, R23 ;  /* 0x000000172f177220 */ /* 0x000fe20000400000 */
[----:B------:R-:W-:Y:S01]  /*65f0*/  F2FP.BF16.F32.PACK_AB R55, R11, R6 ;  /* 0x000000060b37723e */ /* 0x000fe200000010ff */
[----:B------:R-:W-:Y:S01]  /*6600*/  FFMA R19, R49, R0, R19 ;  /* 0x0000000031137223 */ /* 0x000fe20000000013 */
[----:B------:R-:W-:Y:S01]  /*6610*/  SHF.L.U32 R0, R73, 0x10, RZ ;  /* 0x0000001049007819 */ /* 0x000fe200000006ff */
[----:B------:R-:W-:Y:S01]  /*6620*/  FFMA R16, R49, R2, R16 ;  /* 0x0000000231107223 */ /* 0x000fe20000000010 */
[----:B------:R-:W-:Y:S01]  /*6630*/  LOP3.LUT R2, R73, 0xffff0000, RZ, 0xc0, !PT ;  /* 0xffff000049027812 */ /* 0x000fe200078ec0ff */
[----:B------:R-:W-:Y:S01]  /*6640*/  FFMA R17, R49, R3, R17 ;  /* 0x0000000331117223 */ /* 0x000fe20000000011 */
[----:B------:R-:W-:Y:S01]  /*6650*/  SHF.L.U32 R3, R75, 0x10, RZ ;  /* 0x000000104b037819 */ /* 0x000fe200000006ff */
[----:B------:R-:W-:Y:S01]  /*6660*/  FFMA R18, R49, R0, R18 ;  /* 0x0000000031127223 */ /* 0x000fe20000000012 */
[C---:B------:R-:W-:Y:S01]  /*6670*/  SHF.L.U32 R0, R74.reuse, 0x10, RZ ;  /* 0x000000104a007819 */ /* 0x040fe200000006ff */
[----:B------:R1:W-:Y:S01]  /*6680*/  STS.128 [R63], R52 ;  /* 0x000000343f007388 */ /* 0x0003e20000000c00 */
[----:B------:R-:W-:Y:S01]  /*6690*/  F2FP.BF16.F32.PACK_AB R8, R9, R8 ;  /* 0x000000080908723e */ /* 0x000fe200000010ff */
[C---:B------:R-:W-:Y:S01]  /*66a0*/  FFMA R23, R49.reuse, R2, R23 ;  /* 0x0000000231177223 */ /* 0x040fe20000000017 */
[----:B------:R-:W-:Y:S01]  /*66b0*/  LOP3.LUT R2, R74, 0xffff0000, RZ, 0xc0, !PT ;  /* 0xffff00004a027812 */ /* 0x000fe200078ec0ff */
[----:B------:R-:W-:Y:S01]  /*66c0*/  FFMA R20, R49, R0, R20 ;  /* 0x0000000031147223 */ /* 0x000fe20000000014 */
[----:B------:R-:W-:Y:S01]  /*66d0*/  LOP3.LUT R0, R75, 0xffff0000, RZ, 0xc0, !PT ;  /* 0xffff00004b007812 */ /* 0x000fe200078ec0ff */
[----:B------:R-:W-:Y:S01]  /*66e0*/  FMUL R27, R47, R27 ;  /* 0x0000001b2f1b7220 */ /* 0x000fe20000400000 */
[----:B------:R-:W-:Y:S01]  /*66f0*/  F2FP.BF16.F32.PACK_AB R9, R15, R10 ;  /* 0x0000000a0f09723e */ /* 0x000fe200000010ff */
[C---:B------:R-:W-:Y:S01]  /*6700*/  FFMA R21, R49.reuse, R2, R21 ;  /* 0x0000000231157223 */ /* 0x040fe20000000015 */
[C---:B------:R-:W-:Y:S01]  /*6710*/  FFMA R22, R49.reuse, R3, R22 ;  /* 0x0000000331167223 */ /* 0x040fe20000000016 */
[----:B------:R-:W-:Y:S01]  /*6720*/  FFMA R27, R49, R0, R27 ;  /* 0x00000000311b7223 */ /* 0x000fe2000000001b */
[C---:B------:R-:W-:Y:S01]  /*6730*/  SHF.L.U32 R2, R80.reuse, 0x10, RZ ;  /* 0x0000001050027819 */ /* 0x040fe200000006ff */
[C---:B------:R-:W-:Y:S01]  /*6740*/  FMUL R31, R47.reuse, R31 ;  /* 0x0000001f2f1f7220 */ /* 0x040fe20000400000 */
[----:B------:R-:W-:Y:S01]  /*6750*/  LOP3.LUT R0, R80, 0xffff0000, RZ, 0xc0, !PT ;  /* 0xffff000050007812 */ /* 0x000fe200078ec0ff */
[----:B------:R-:W-:Y:S01]  /*6760*/  FMUL R35, R47, R35 ;  /* 0x000000232f237220 */ /* 0x000fe20000400000 */
[----:B------:R-:W-:Y:S01]  /*6770*/  SHF.L.U32 R3, R81, 0x10, RZ ;  /* 0x0000001051037819 */ /* 0x000fe200000006ff */
[----:B------:R-:W-:Y:S01]  /*6780*/  FFMA R24, R49, R2, R24 ;  /* 0x0000000231187223 */ /* 0x000fe20000000018 */
[----:B------:R-:W-:Y:S01]  /*6790*/  F2FP.BF16.F32.PACK_AB R10, R13, R12 ;  /* 0x0000000c0d0a723e */ /* 0x000fe200000010ff */
[----:B------:R-:W-:Y:S01]  /*67a0*/  FFMA R25, R49, R0, R25 ;  /* 0x0000000031197223 */ /* 0x000fe20000000019 */
[----:B------:R-:W-:Y:S01]  /*67b0*/  F2FP.BF16.F32.PACK_AB R11, R19, R14 ;  /* 0x0000000e130b723e */ /* 0x000fe200000010ff */
[----:B------:R-:W-:Y:S01]  /*67c0*/  FFMA R26, R49, R3, R26 ;  /* 0x00000003311a7223 */ /* 0x000fe2000000001a */
[----:B------:R-:W-:Y:S02]  /*67d0*/  LOP3.LUT R0, R81, 0xffff0000, RZ, 0xc0, !PT ;  /* 0xffff000051007812 */ /* 0x000fe400078ec0ff */
[C---:B------:R-:W-:Y:S01]  /*67e0*/  SHF.L.U32 R2, R82.reuse, 0x10, RZ ;  /* 0x0000001052027819 */ /* 0x040fe200000006ff */
[----:B------:R1:W-:Y:S01]  /*67f0*/  STS.128 [R62+0x10], R8 ;  /* 0x000010083e007388 */ /* 0x0003e20000000c00 */
[----:B------:R-:W-:Y:S01]  /*6800*/  LOP3.LUT R3, R82, 0xffff0000, RZ, 0xc0, !PT ;  /* 0xffff000052037812 */ /* 0x000fe200078ec0ff */
[----:B------:R-:W-:Y:S01]  /*6810*/  FFMA R31, R49, R0, R31 ;  /* 0x00000000311f7223 */ /* 0x000fe2000000001f */
[----:B------:R-:W-:Y:S01]  /*6820*/  SHF.L.U32 R4, R83, 0x10, RZ ;  /* 0x0000001053047819 */ /* 0x000fe200000006ff */
[----:B------:R-:W-:Y:S01]  /*6830*/  FFMA R28, R49, R2, R28 ;  /* 0x00000002311c7223 */ /* 0x000fe2000000001c */
[----:B------:R-:W-:Y:S01]  /*6840*/  F2FP.BF16.F32.PACK_AB R16, R17, R16 ;  /* 0x000000101110723e */ /* 0x000fe200000010ff */
[----:B------:R-:W-:Y:S01]  /*6850*/  FFMA R29, R49, R3, R29 ;  /* 0x00000003311d7223 */ /* 0x000fe2000000001d */
[----:B------:R-:W-:Y:S01]  /*6860*/  LOP3.LUT R5, R83, 0xffff0000, RZ, 0xc0, !PT ;  /* 0xffff000053057812 */ /* 0x000fe200078ec0ff */
[----:B------:R-:W-:Y:S01]  /*6870*/  FFMA R30, R49, R4, R30 ;  /* 0x00000004311e7223 */ /* 0x000fe2000000001e */
[----:B------:R-:W-:Y:S02]  /*6880*/  F2FP.BF16.F32.PACK_AB R17, R23, R18 ;  /* 0x000000121711723e */ /* 0x000fe400000010ff */
[----:B------:R-:W-:Y:S01]  /*6890*/  F2FP.BF16.F32.PACK_AB R18, R21, R20 ;  /* 0x000000141512723e */ /* 0x000fe200000010ff */
[----:B------:R-:W-:Y:S01]  /*68a0*/  FFMA R35, R49, R5, R35 ;  /* 0x0000000531237223 */ /* 0x000fe20000000023 */
[----:B------:R-:W-:Y:S02]  /*68b0*/  F2FP.BF16.F32.PACK_AB R19, R27, R22 ;  /* 0x000000161b13723e */ /* 0x000fe400000010ff */
[----:B------:R-:W-:Y:S02]  /*68c0*/  F2FP.BF16.F32.PACK_AB R24, R25, R24 ;  /* 0x000000181918723e */ /* 0x000fe400000010ff */
[----:B------:R-:W-:Y:S01]  /*68d0*/  F2FP.BF16.F32.PACK_AB R25, R31, R26 ;  /* 0x0000001a1f19723e */ /* 0x000fe200000010ff */
[----:B------:R1:W-:Y:S01]  /*68e0*/  STS.128 [R61+0x20], R16 ;  /* 0x000020103d007388 */ /* 0x0003e20000000c00 */
[----:B------:R-:W-:Y:S02]  /*68f0*/  F2FP.BF16.F32.PACK_AB R26, R29, R28 ;  /* 0x0000001c1d1a723e */ /* 0x000fe400000010ff */
[----:B------:R-:W-:Y:S05]  /*6900*/  F2FP.BF16.F32.PACK_AB R27, R35, R30 ;  /* 0x0000001e231b723e */ /* 0x000fea00000010ff */
[----:B------:R1:W-:Y:S01]  /*6910*/  STS.128 [R60+0x10], R24 ;  /* 0x000010183c007388 */ /* 0x0003e20000000c00 */
[----:B------:R-:W-:Y:S01]  /*6920*/  @!PT LDS RZ, [RZ] ;  /* 0x00000000fffff984 */ /* 0x000fe20000000800 */
[----:B------:R-:W-:Y:S01]  /*6930*/  @!PT LDS RZ, [RZ] ;  /* 0x00000000fffff984 */ /* 0x000fe20000000800 */
[----:B------:R-:W-:Y:S01]  /*6940*/  @!PT LDS RZ, [RZ] ;  /* 0x00000000fffff984 */ /* 0x000fe20000000800 */
[----:B------:R-:W-:Y:S01]  /*6950*/  @!PT LDS RZ, [RZ] ;  /* 0x00000000fffff984 */ /* 0x000fe20000000800 */
[----:B------:R2:W-:Y:S07]  /*6960*/  MEMBAR.ALL.CTA ;  /* 0x0000000000007992 */ /* 0x0005ee0000008000 */
[----:B--2---:R-:W2:Y:S02]  /*6970*/  FENCE.VIEW.ASYNC.S ;  /* 0x00000000000073c6 */ /* 0x004ea40000000000 */
[----:B--2---:R-:W-:Y:S06]  /*6980*/  BAR.SYNC.DEFER_BLOCKING 0x1, 0x80 ;  /* 0x0042000000007b1d */ /* 0x004fec0000010000 */
[----:B------:R-:W-:Y:S05]  /*6990*/  @P0 BRA `(.L_x_112) ;  /* 0x00000000001c0947 */ /* 0x000fea0003800000 */
[----:B------:R-:W-:Y:S01]  /*69a0*/  R2UR UR4, R68 ;  /* 0x00000000440472ca */ /* 0x000fe200000e0000 */
[----:B------:R-:W-:Y:S01]  /*69b0*/  UIADD3 UR6, UP0, UPT, UR54, 0x680, URZ ;  /* 0x0000068036067890 */ /* 0x000fe2000ff1e0ff */
[----:B------:R-:W-:Y:S03]  /*69c0*/  UMOV UR43, UR36 ;  /* 0x00000024002b7c82 */ /* 0x000fe60008000000 */
[----:B------:R-:W-:Y:S08]  /*69d0*/  UIADD3.X UR7, UPT, UPT, URZ, UR55, URZ, UP0, !UPT ;  /* 0x00000037ff077290 */ /* 0x000ff000087fe4ff */
[----:B------:R-:W-:Y:S09]  /*69e0*/  UIADD3 UR40, UPT, UPT, UR48, 0x200, UR4 ;  /* 0x0000020030287890 */ /* 0x000ff2000fffe004 */
[----:B------:R2:W-:Y:S02]  /*69f0*/  UTMASTG.3D [UR40], [UR6] ;  /* 0x00000028060073b5 */ /* 0x0005e40008010000 */
[----:B--2---:R0:W-:Y:S02]  /*6a00*/  UTMACMDFLUSH ;  /* 0x00000000000079b7 */ /* 0x0041e40000000000 */
.L_x_112:
[----:B------:R-:W-:Y:S05]  /*6a10*/  BSYNC.RECONVERGENT B0 ;  /* 0x0000000000007941 */ /* 0x000fea0003800200 */
.L_x_111:
[----:B------:R-:W-:Y:S01]  /*6a20*/  UIADD3 UR40, UPT, UPT, UR56, 0x1, URZ ;  /* 0x0000000138287890 */ /* 0x000fe2000fffe0ff */
[----:B------:R-:W-:Y:S03]  /*6a30*/  BSSY.RECONVERGENT B0, `(.L_x_113) ;  /* 0x0000005000007945 */ /* 0x000fe60003800200 */
[----:B------:R-:W-:Y:S04]  /*6a40*/  UISETP.NE.AND UP0, UPT, UR40, 0x3, UPT ;  /* 0x000000032800788c */ /* 0x000fe8000bf05270 */
[----:B------:R-:W-:Y:S01]  /*6a50*/  USEL UR43, UR40, URZ, UP0 ;  /* 0x000000ff282b7287 */ /* 0x000fe20008000000 */
[----:B------:R-:W-:Y:S11]  /*6a60*/  @P0 BRA `(.L_x_114) ;  /* 0x0000000000040947 */ /* 0x000ff60003800000 */
[----:B------:R-:W-:Y:S04]  /*6a70*/  DEPBAR.LE SB0, 0x1 ;  /* 0x000080400000791a */ /* 0x000fe80000000000 */
.L_x_114:
[----:B------:R-:W-:Y:S05]  /*6a80*/  BSYNC.RECONVERGENT B0 ;  /* 0x0000000000007941 */ /* 0x000fea0003800200 */
.L_x_113:
[----:B------:R-:W-:Y:S01]  /*6a90*/  BAR.SYNC.DEFER_BLOCKING 0x1, 0x80 ;  /* 0x0042000000007b1d */ /* 0x000fe20000010000 */
[----:B------:R-:W-:Y:S01]  /*6aa0*/  ISETP.NE.AND P1, PT, R109, RZ, PT ;  /* 0x000000ff6d00720c */ /* 0x000fe20003f25270 */
[----:B------:R-:W-:Y:S01]  /*6ab0*/  UISETP.NE.AND UP0, UPT, UR50, URZ, UPT ;  /* 0x000000ff3200728c */ /* 0x000fe2000bf05270 */
[----:B------:R-:W-:Y:S11]  /*6ac0*/  LEA R2, R69, UR48, 0x3 ;  /* 0x0000003045027c11 */ /* 0x000ff6000f8e18ff */
[----:B------:R-:W-:Y:S01]  /*6ad0*/  @P1 SHF.L.U32 R3, R71, 0x1f, RZ ;  /* 0x0000001f47031819 */ /* 0x000fe200000006ff */
[----:B------:R-:W-:Y:S06]  /*6ae0*/  BRA.U !UP0, `(.L_x_115) ;  /* 0x0000000108247547 */ /* 0x000fec000b800000 */
[----:B------:R-:W-:Y:S01]  /*6af0*/  IMAD.U32 R4, RZ, RZ, UR49 ;  /* 0x00000031ff047e24 */ /* 0x000fe2000f8e00ff */
[----:B------:R-:W-:Y:S01]  /*6b00*/  MOV R0, UR37 ;  /* 0x0000002500007c02 */ /* 0x000fe20008000f00 */
[----:B------:R-:W-:Y:S03]  /*6b10*/  UIADD3 UR49, UPT, UPT, UR49, 0x1, URZ ;  /* 0x0000000131317890 */ /* 0x000fe6000fffe0ff */
[----:B------:R-:W-:Y:S01]  /*6b20*/  @P1 LEA R4, R4, UR48, 0x3 ;  /* 0x0000003004041c11 */ /* 0x000fe2000f8e18ff */
[----:B------:R-:W-:Y:S04]  /*6b30*/  UISETP.NE.AND UP0, UPT, UR49, 0x3, UPT ;  /* 0x000000033100788c */ /* 0x000fe8000bf05270 */
[----:B------:R-:W-:Y:S01]  /*6b40*/  @P1 VIADD R4, R4, 0x48 ;  /* 0x0000004804041836 */ /* 0x000fe20000000000 */
[----:B------:R-:W-:Y:S04]  /*6b50*/  USEL UR49, UR49, URZ, UP0 ;  /* 0x000000ff31317287 */ /* 0x000fe80008000000 */
[----:B------:R-:W-:Y:S04]  /*6b60*/  @P1 PRMT R0, R0, 0x654, R4 ;  /* 0x0000065400001816 */ /* 0x000fe80000000004 */
[----:B------:R2:W-:Y:S04]  /*6b70*/  @P1 SYNCS.ARRIVE.TRANS64.RED.A1T0 RZ, [R0+URZ], RZ ;  /* 0x000000ff00ff19a7 */ /* 0x0005e800081004ff */
.L_x_115:
[----:B------:R-:W4:Y:S01]  /*6b80*/  @P1 SYNCS.PHASECHK.TRANS64.TRYWAIT P0, [R2+URZ+0x30], R3 ;  /* 0x00003003020015a7 */ /* 0x000f2200080011ff */
[----:B------:R-:W-:Y:S01]  /*6b90*/  BSSY B1, `(.L_x_116) ;  /* 0x0000015000017945 */ /* 0x000fe20003800000 */
[----:B----4-:R-:W-:Y:S03]  /*6ba0*/  @P1 SEL R70, RZ, 0x1, !P0 ;  /* 0x00000001ff461807 */ /* 0x010fe60004000000 */
[----:B------:R-:W-:Y:S05]  /*6bb0*/  @!P1 BRA `(.L_x_117) ;  /* 0x0000000000489947 */ /* 0x000fea0003800000 */
[----:B------:R-:W-:Y:S01]  /*6bc0*/  ISETP.NE.AND P1, PT, R76, RZ, PT ;  /* 0x000000ff4c00720c */ /* 0x000fe20003f25270 */
[----:B------:R-:W-:Y:S01]  /*6bd0*/  BSSY B0, `(.L_x_118) ;  /* 0x000000a000007945 */ /* 0x000fe20003800000 */
[----:B------:R-:W-:Y:S11]  /*6be0*/  ISETP.NE.AND P0, PT, R70, RZ, PT ;  /* 0x000000ff4600720c */ /* 0x000ff60003f05270 */
[----:B------:R-:W-:Y:S04]  /*6bf0*/  @P1 IMAD R69, R69, 0x2000, R103 ;  /* 0x0000200045451824 */ /* 0x000fe800078e0267 */
[----:B------:R-:W-:Y:S01]  /*6c00*/  @P1 IMAD.IADD R4, R111, 0x1, R69 ;  /* 0x000000016f041824 */ /* 0x000fe200078e0245 */
[----:B------:R-:W-:Y:S03]  /*6c10*/  @P1 IADD3 R3, PT, PT, R110, R69, RZ ;  /* 0x000000456e031210 */ /* 0x000fe60007ffe0ff */
[----:B--2---:R-:W-:Y:S01]  /*6c20*/  @P1 IMAD.IADD R0, R102, 0x1, R4 ;  /* 0x0000000166001824 */ /* 0x004fe200078e0204 */
[----:B------:R-:W-:Y:S06]  /*6c30*/  @P0 BRA `(.L_x_119) ;  /* 0x00000000000c0947 */ /* 0x000fec0003800000 */
[----:B------:R-:W-:Y:S04]  /*6c40*/  SHF.L.U32 R71, R71, 0x1f, RZ ;  /* 0x0000001f47477819 */ /* 0x000fe800000006ff */
[----:B------:R-:W2:Y:S02]  /*6c50*/  SYNCS.PHASECHK.TRANS64.TRYWAIT P0, [R2+URZ+0x30], R71 ;  /* 0x00003047020075a7 */ /* 0x000ea400080011ff */
[----:B--2---:R-:W-:Y:S05]  /*6c60*/  @!P0 BRA `(.L_x_120) ;  /* 0x00000018005c8947 */ /* 0x004fea0003800000 */
.L_x_119:
[----:B------:R-:W-:Y:S05]  /*6c70*/  BSYNC B0 ;  /* 0x0000000000007941 */ /* 0x000fea0003800000 */
.L_x_118:
[----:B------:R-:W-:Y:S11]  /*6c80*/  ISETP.NE.AND P0, PT, R76, RZ, PT ;  /* 0x000000ff4c00720c */ /* 0x000ff60003f05270 */
[----:B------:R-:W-:Y:S02]  /*6c90*/  @!UPT UIADD3 URZ, UPT, UPT, URZ, URZ, URZ ;  /* 0x000000fffffff290 */ /* 0x000fe4000fffe0ff */
[----:B------:R4:W1:Y:S04]  /*6ca0*/  @P0 LDS.128 R56, [R69] ;  /* 0x0000000045380984 */ /* 0x0008680000000c00 */
[----:B------:R4:W1:Y:S04]  /*6cb0*/  @P0 LDS.128 R72, [R3+0x20] ;  /* 0x0000200003480984 */ /* 0x0008680000000c00 */
[----:B------:R4:W1:Y:S04]  /*6cc0*/  @P0 LDS.128 R64, [R4+0x10] ;  /* 0x0000100004400984 */ /* 0x0008680000000c00 */
[----:B------:R4:W1:Y:S02]  /*6cd0*/  @P0 LDS.128 R80, [R0+0x10] ;  /* 0x0000100000500984 */ /* 0x0008640000000c00 */
.L_x_117:
[----:B------:R-:W-:Y:S05]  /*6ce0*/  BSYNC B1 ;  /* 0x0000000000017941 */ /* 0x000fea0003800000 */
.L_x_116:
[----:B--2-4-:R-:W-:Y:S05]  /*6cf0*/  VIADD R0, R48, 0x20 ;  /* 0x0000002030007836 */ /* 0x014fea0000000000 */
[----:B------:R-:W-:Y:S04]  /*6d00*/  SHF.R.U32.HI R0, RZ, 0x15, R0 ;  /* 0x00000015ff007819 */ /* 0x000fe80000011600 */
[----:B------:R-:W-:Y:S11]  /*6d10*/  LOP3.LUT P0, RZ, R0, 0x3, R96, 0x48, !PT ;  /* 0x0000000300ff7812 */ /* 0x000ff60007804860 */
[----:B------:R-:W-:Y:S02]  /*6d20*/  @!UPT UIADD3 URZ, UPT, UPT, URZ, URZ, URZ ;  /* 0x000000fffffff290 */ /* 0x000fe4000fffe0ff */
[----:B------:R-:W-:Y:S05]  /*6d30*/  @!P0 BRA `(.L_x_121) ;  /* 0x0000000000408947 */ /* 0x000fea0003800000 */
[----:B------:R-:W2:Y:S01]  /*6d40*/  LDCU.64 UR8, c[0x4][0x70] ;  /* 0x01000e00ff0877ac */ /* 0x000ea20008000a00 */
[----:B------:R-:W-:Y:S01]  /*6d50*/  MOV R3, 0x0 ;  /* 0x0000000000037802 */ /* 0x000fe20000000f00 */
[----:B------:R-:W-:Y:S02]  /*6d60*/  HFMA2 R12, -RZ, RZ, 0, 5.9604644775390625e-08 ;  /* 0x00000001ff0c7431 */ /* 0x000fe400000001ff */
[----:B-1----:R-:W-:Y:S02]  /*6d70*/  IMAD.MOV.U32 R8, RZ, RZ, 0x192 ;  /* 0x00000192ff087424 */ /* 0x002fe400078e00ff */
[----:B------:R-:W-:Y:S01]  /*6d80*/  IMAD.MOV.U32 R13, RZ, RZ, RZ ;  /* 0x000000ffff0d7224 */ /* 0x000fe200078e00ff */
[----:B------:R-:W1:Y:S01]  /*6d90*/  LDCU.64 UR6, c[0x4][0x78] ;  /* 0x01000f00ff0677ac */ /* 0x000e620008000a00 */
[----:B------:R-:W4:Y:S01]  /*6da0*/  LDC.64 R2, c[0x4][R3] ;  /* 0x0100000003027b82 */ /* 0x000f220000000a00 */
[----:B------:R-:W5:Y:S01]  /*6db0*/  LDCU.64 UR4, c[0x4][0x10] ;  /* 0x01000200ff0477ac */ /* 0x000f620008000a00 */
[----:B--2---:R-:W-:Y:S01]  /*6dc0*/  MOV R5, UR9 ;  /* 0x0000000900057c02 */ /* 0x004fe20008000f00 */
[----:B------:R-:W-:Y:S01]  /*6dd0*/  IMAD.U32 R4, RZ, RZ, UR8 ;  /* 0x00000008ff047e24 */ /* 0x000fe2000f8e00ff */
[----:B-1----:R-:W-:Y:S01]  /*6de0*/  MOV R7, UR7 ;  /* 0x0000000700077c02 */ /* 0x002fe20008000f00 */
[----:B------:R-:W-:Y:S01]  /*6df0*/  IMAD.U32 R6, RZ, RZ, UR6 ;  /* 0x00000006ff067e24 */ /* 0x000fe2000f8e00ff */
[----:B-----5:R-:W-:Y:S01]  /*6e00*/  MOV R11, UR5 ;  /* 0x00000005000b7c02 */ /* 0x020fe20008000f00 */
[----:B------:R-:W-:Y:S02]  /*6e10*/  IMAD.U32 R10, RZ, RZ, UR4 ;  /* 0x00000004ff0a7e24 */ /* 0x000fe4000f8e00ff */
[----:B------:R-:W-:Y:S07]  /*6e20*/  LEPC R20, `(.L_x_121) ;  /* 0x000000001014794e */ /* 0x000fee0000000000 */
[----:B---34-:R-:W-:Y:S05]  /*6e30*/  CALL.ABS.NOINC R2 ;  /* 0x0000000002007343 */ /* 0x018fea0003c00000 */
.L_x_121:
[----:B------:R-:W-:Y:S01]  /*6e40*/  ISETP.NE.AND P0, PT, R104, RZ, PT ;  /* 0x000000ff6800720c */ /* 0x000fe20003f05270 */
[----:B------:R-:W-:Y:S05]  /*6e50*/  WARPSYNC.ALL ;  /* 0x0000000000007948 */ /* 0x000fea0003800000 */
[----:B------:R-:W-:Y:S01]  /*6e60*/  R2UR UR4, R48 ;  /* 0x00000000300472ca */ /* 0x000fe200000e0000 */
[----:B------:R-:W-:Y:S01]  /*6e70*/  USHF.L.U32 UR8, UR43, 0xd, URZ ;  /* 0x0000000d2b087899 */ /* 0x000fe200080006ff */
[C---:B-1----:R-:W-:Y:S01]  /*6e80*/  SHF.L.U32 R48, R56.reuse, 0x10, RZ ;  /* 0x0000001038307819 */ /* 0x042fe200000006ff */
[----:B------:R-:W-:Y:S01]  /*6e90*/  BSSY.RECONVERGENT B0, `(.L_x_122) ;  /* 0x000008d000007945 */ /* 0x000fe20003800200 */
[----:B------:R-:W-:Y:S02]  /*6ea0*/  LOP3.LUT R50, R56, 0xffff0000, RZ, 0xc0, !PT ;  /* 0xffff000038327812 */ /* 0x000fe400078ec0ff */
[C---:B------:R-:W-:Y:S02]  /*6eb0*/  SHF.L.U32 R51, R57.reuse, 0x10, RZ ;  /* 0x0000001039337819 */ /* 0x040fe400000006ff */
[----:B------:R-:W-:Y:S02]  /*6ec0*/  LOP3.LUT R52, R57, 0xffff0000, RZ, 0xc0, !PT ;  /* 0xffff000039347812 */ /* 0x000fe400078ec0ff */
[C---:B------:R-:W-:Y:S02]  /*6ed0*/  SHF.L.U32 R53, R58.reuse, 0x10, RZ ;  /* 0x000000103a357819 */ /* 0x040fe400000006ff */
[----:B------:R-:W-:Y:S01]  /*6ee0*/  IADD3 R0, PT, PT, R103, UR8, RZ ;  /* 0x0000000867007c10 */ /* 0x000fe2000fffe0ff */
[----:B------:R-:W1:Y:S01]  /*6ef0*/  LDTM.x32 R4, tmem[UR4+0x20] ;  /* 0x00002004000479ee */ /* 0x000e6200082c0000 */
[----:B------:R-:W-:Y:S01]  /*6f00*/  LOP3.LUT R54, R58, 0xffff0000, RZ, 0xc0, !PT ;  /* 0xffff00003a367812 */ /* 0x000fe200078ec0ff */
[----:B------:R-:W-:Y:S01]  /*6f10*/  NOP ;  /* 0x0000000000007918 */ /* 0x000fe20000000000 */
[C---:B------:R-:W-:Y:S02]  /*6f20*/  SHF.L.U32 R55, R59.reuse, 0x10, RZ ;  /* 0x000000103b377819 */ /* 0x040fe400000006ff */
[----:B------:R-:W-:Y:S02]  /*6f30*/  LOP3.LUT R56, R59, 0xffff0000, RZ, 0xc0, !PT ;  /* 0xffff00003b387812 */ /* 0x000fe400078ec0ff */
[----:B------:R-:W-:Y:S02]  /*6f40*/  SHF.L.U32 R57, R64, 0x10, RZ ;  /* 0x0000001040397819 */ /* 0x000fe400000006ff */
[-C--:B------:R-:W-:Y:S02]  /*6f50*/  IADD3 R111, PT, PT, R111, R0.reuse, RZ ;  /* 0x000000006f6f7210 */ /* 0x080fe40007ffe0ff */
[----:B------:R-:W-:Y:S02]  /*6f60*/  IADD3 R110, PT, PT, R110, R0, RZ ;  /* 0x000000006e6e7210 */ /* 0x000fe40007ffe0ff */
[----:B------:R-:W-:Y:S02]  /*6f70*/  LOP3.LUT R58, R64, 0xffff0000, RZ, 0xc0, !PT ;  /* 0xffff0000403a7812 */ /* 0x000fe400078ec0ff */
[C---:B------:R-:W-:Y:S02]  /*6f80*/  SHF.L.U32 R59, R65.reuse, 0x10, RZ ;  /* 0x00000010413b7819 */ /* 0x040fe400000006ff */
[----:B---3--:R-:W-:Y:S02]  /*6f90*/  LOP3.LUT R60, R65, 0xffff0000, RZ, 0xc0, !PT ;  /* 0xffff0000413c7812 */ /* 0x008fe400078ec0ff */
[C---:B------:R-:W-:Y:S02]  /*6fa0*/  SHF.L.U32 R61, R66.reuse, 0x10, RZ ;  /* 0x00000010423d7819 */ /* 0x040fe400000006ff */
[----:B------:R-:W-:Y:S02]  /*6fb0*/  LOP3.LUT R62, R66, 0xffff0000, RZ, 0xc0, !PT ;  /* 0xffff0000423e7812 */ /* 0x000fe400078ec0ff */
[----:B------:R-:W-:Y:S01]  /*6fc0*/  SHF.L.U32 R63, R67, 0x10, RZ ;  /* 0x00000010433f7819 */ /* 0x000fe200000006ff */
[C---:B-1----:R-:W-:Y:S01]  /*6fd0*/  FMUL R4, R47.reuse, R4 ;  /* 0x000000042f047220 */ /* 0x042fe20000400000 */
[----:B------:R-:W-:Y:S01]  /*6fe0*/  IADD3 R106, PT, PT, R106, 0xb0, RZ ;  /* 0x000000b06a6a7810 */ /* 0x000fe20007ffe0ff */
[----:B------:R-:W-:Y:S01]  /*6ff0*/  FMUL R5, R47, R5 ;  /* 0x000000052f057220 */ /* 0x000fe20000400000 */
[----:B------:R-:W-:Y:S01]  /*7000*/  LOP3.LUT R64, R67, 0xffff0000, RZ, 0xc0, !PT ;  /* 0xffff000043407812 */ /* 0x000fe200078ec0ff */
[C---:B------:R-:W-:Y:S01]  /*7010*/  FMUL R6, R47.reuse, R6 ;  /* 0x000000062f067220 */ /* 0x040fe20000400000 */
[C---:B------:R-:W-:Y:S01]  /*7020*/  SHF.L.U32 R65, R72.reuse, 0x10, RZ ;  /* 0x0000001048417819 */ /* 0x040fe200000006ff */
[----:B------:R-:W-:Y:S01]  /*7030*/  FMUL R7, R47, R7 ;  /* 0x000000072f077220 */ /* 0x000fe20000400000 */
[----:B------:R-:W-:Y:S01]  /*7040*/  LOP3.LUT R66, R72, 0xffff0000, RZ, 0xc0, !PT ;  /* 0xffff000048427812 */ /* 0x000fe200078ec0ff */
[----:B------:R-:W-:Y:S01]  /*7050*/  FFMA R4, R49, R48, R4 ;  /* 0x0000003031047223 */ /* 0x000fe20000000004 */
[----:B------:R-:W-:Y:S01]  /*7060*/  SHF.L.U32 R67, R73, 0x10, RZ ;  /* 0x0000001049437819 */ /* 0x000fe200000006ff */
[----:B------:R-:W-:Y:S01]  /*7070*/  FMUL R8, R47, R8 ;  /* 0x000000082f087220 */ /* 0x000fe20000400000 */
[----:B------:R-:W-:Y:S01]  /*7080*/  LOP3.LUT R106, R106, 0xfefffff8, RZ, 0xc0, !PT ;  /* 0xfefffff86a6a7812 */ /* 0x000fe200078ec0ff */
[----:B------:R-:W-:Y:S01]  /*7090*/  FFMA R5, R49, R50, R5 ;  /* 0x0000003231057223 */ /* 0x000fe20000000005 */
[----:B------:R-:W-:Y:S01]  /*70a0*/  LOP3.LUT R68, R73, 0xffff0000, RZ, 0xc0, !PT ;  /* 0xffff000049447812 */ /* 0x000fe200078ec0ff */
[----:B------:R-:W-:Y:S01]  /*70b0*/  FMUL R9, R47, R9 ;  /* 0x000000092f097220 */ /* 0x000fe20000400000 */
[C---:B------:R-:W-:Y:S01]  /*70c0*/  SHF.L.U32 R69, R74.reuse, 0x10, RZ ;  /* 0x000000104a457819 */ /* 0x040fe200000006ff */
[----:B------:R1:W-:Y:S01]  /*70d0*/  SYNCS.ARRIVE.TRANS64.RED.A1T0 RZ, [R106+URZ], RZ ;  /* 0x000000ff6aff79a7 */ /* 0x0003e200081004ff */
[----:B------:R-:W-:Y:S01]  /*70e0*/  F2FP.BF16.F32.PACK_AB R4, R5, R4 ;  /* 0x000000040504723e */ /* 0x000fe200000010ff */
[C---:B------:R-:W-:Y:S01]  /*70f0*/  FFMA R6, R49.reuse, R51, R6 ;  /* 0x0000003331067223 */ /* 0x040fe20000000006 */
[C---:B------:R-:W-:Y:S01]  /*7100*/  FFMA R7, R49.reuse, R52, R7 ;  /* 0x0000003431077223 */ /* 0x040fe20000000007 */
[C---:B------:R-:W-:Y:S01]  /*7110*/  FFMA R8, R49.reuse, R53, R8 ;  /* 0x0000003531087223 */ /* 0x040fe20000000008 */
[----:B------:R-:W-:Y:S01]  /*7120*/  LOP3.LUT R70, R74, 0xffff0000, RZ, 0xc0, !PT ;  /* 0xffff00004a467812 */ /* 0x000fe200078ec0ff */
[----:B------:R-:W-:Y:S01]  /*7130*/  FFMA R9, R49, R54, R9 ;  /* 0x0000003631097223 */ /* 0x000fe20000000009 */
[----:B------:R-:W-:Y:S01]  /*7140*/  FMUL R10, R47, R10 ;  /* 0x0000000a2f0a7220 */ /* 0x000fe20000400000 */
[----:B------:R-:W-:Y:S01]  /*7150*/  F2FP.BF16.F32.PACK_AB R5, R7, R6 ;  /* 0x000000060705723e */ /* 0x000fe200000010ff */
[C---:B------:R-:W-:Y:S01]  /*7160*/  FMUL R11, R47.reuse, R11 ;  /* 0x0000000b2f0b7220 */ /* 0x040fe20000400000 */
[----:B------:R-:W-:Y:S01]  /*7170*/  FMUL R0, R47, R12 ;  /* 0x0000000c2f007220 */ /* 0x000fe20000400000 */
[----:B------:R-:W-:Y:S01]  /*7180*/  F2FP.BF16.F32.PACK_AB R6, R9, R8 ;  /* 0x000000080906723e */ /* 0x000fe200000010ff */
[C---:B------:R-:W-:Y:S01]  /*7190*/  FFMA R10, R49.reuse, R55, R10 ;  /* 0x00000037310a7223 */ /* 0x040fe2000000000a */
[----:B------:R-:W-:Y:S01]  /*71a0*/  FFMA R11, R49, R56, R11 ;  /* 0x00000038310b7223 */ /* 0x000fe2000000000b */
[----:B------:R-:W-:Y:S01]  /*71b0*/  SHF.L.U32 R71, R75, 0x10, RZ ;  /* 0x000000104b477819 */ /* 0x000fe200000006ff */
[----:B------:R-:W-:Y:S01]  /*71c0*/  FFMA R0, R49, R57, R0 ;  /* 0x0000003931007223 */ /* 0x000fe20000000000 */
[----:B------:R-:W-:Y:S01]  /*71d0*/  FMUL R2, R47, R13 ;  /* 0x0000000d2f027220 */ /* 0x000fe20000400000 */
[----:B------:R-:W-:Y:S01]  /*71e0*/  LOP3.LUT R72, R75, 0xffff0000, RZ, 0xc0, !PT ;  /* 0xffff00004b487812 */ /* 0x000fe200078ec0ff */
[----:B------:R-:W-:Y:S01]  /*71f0*/  FMUL R3, R47, R14 ;  /* 0x0000000e2f037220 */ /* 0x000fe20000400000 */
[----:B------:R-:W-:Y:S01]  /*7200*/  F2FP.BF16.F32.PACK_AB R7, R11, R10 ;  /* 0x0000000a0b07723e */ /* 0x000fe200000010ff */
[----:B------:R-:W-:Y:S01]  /*7210*/  FFMA R2, R49, R58, R2 ;  /* 0x0000003a31027223 */ /* 0x000fe20000000002 */
[C---:B------:R-:W-:Y:S01]  /*7220*/  FMUL R15, R47.reuse, R15 ;  /* 0x0000000f2f0f7220 */ /* 0x040fe20000400000 */
[C---:B------:R-:W-:Y:S01]  /*7230*/  FMUL R12, R47.reuse, R16 ;  /* 0x000000102f0c7220 */ /* 0x040fe20000400000 */
[----:B------:R-:W-:Y:S01]  /*7240*/  FMUL R13, R47, R17 ;  /* 0x000000112f0d7220 */ /* 0x000fe20000400000 */
[----:B------:R1:W-:Y:S01]  /*7250*/  STS.128 [R103+UR8], R4 ;  /* 0x0000000467007988 */ /* 0x0003e20008000c08 */
[C---:B------:R-:W-:Y:S01]  /*7260*/  SHF.L.U32 R73, R80.reuse, 0x10, RZ ;  /* 0x0000001050497819 */ /* 0x040fe200000006ff */
[C---:B------:R-:W-:Y:S01]  /*7270*/  FFMA R3, R49.reuse, R59, R3 ;  /* 0x0000003b31037223 */ /* 0x040fe20000000003 */
[----:B------:R-:W-:Y:S01]  /*7280*/  LOP3.LUT R74, R80, 0xffff0000, RZ, 0xc0, !PT ;  /* 0xffff0000504a7812 */ /* 0x000fe200078ec0ff */
[C---:B------:R-:W-:Y:S01]  /*7290*/  FFMA R15, R49.reuse, R60, R15 ;  /* 0x0000003c310f7223 */ /* 0x040fe2000000000f */
[----:B------:R-:W-:Y:S01]  /*72a0*/  F2FP.BF16.F32.PACK_AB R8, R2, R0 ;  /* 0x000000000208723e */ /* 0x000fe200000010ff */
[C---:B------:R-:W-:Y:S01]  /*72b0*/  FFMA R12, R49.reuse, R61, R12 ;  /* 0x0000003d310c7223 */ /* 0x040fe2000000000c */
[----:B------:R-:W-:Y:S01]  /*72c0*/  IADD3 R0, PT, PT, R102, R111, RZ ;  /* 0x0000006f66007210 */ /* 0x000fe20007ffe0ff */
[----:B------:R-:W-:Y:S01]  /*72d0*/  FFMA R13, R49, R62, R13 ;  /* 0x0000003e310d7223 */ /* 0x000fe2000000000d */
[----:B------:R-:W-:Y:S01]  /*72e0*/  F2FP.BF16.F32.PACK_AB R9, R15, R3 ;  /* 0x000000030f09723e */ /* 0x000fe200000010ff */
[C---:B------:R-:W-:Y:S01]  /*72f0*/  FMUL R14, R47.reuse, R18 ;  /* 0x000000122f0e7220 */ /* 0x040fe20000400000 */
[C---:B------:R-:W-:Y:S01]  /*7300*/  FMUL R19, R47.reuse, R19 ;  /* 0x000000132f137220 */ /* 0x040fe20000400000 */
[C---:B------:R-:W-:Y:S01]  /*7310*/  FMUL R16, R47.reuse, R20 ;  /* 0x000000142f107220 */ /* 0x040fe20000400000 */
[----:B------:R-:W-:Y:S01]  /*7320*/  FMUL R17, R47, R21 ;  /* 0x000000152f117220 */ /* 0x000fe20000400000 */
[----:B------:R-:W-:Y:S01]  /*7330*/  FFMA R14, R49, R63, R14 ;  /* 0x0000003f310e7223 */ /* 0x000fe2000000000e */
        /* <DEDUP_REMOVED lines=11> */
[----:B------:R-:W-:Y:S01]  /*73f0*/  F2FP.BF16.F32.PACK_AB R10, R13, R12 ;  /* 0x0000000c0d0a723e */ /* 0x000fe200000010ff */
[----:B------:R-:W-:Y:S01]  /*7400*/  FFMA R20, R49, R69, R20 ;  /* 0x0000004531147223 */ /* 0x000fe20000000014 */
[----:B------:R-:W-:Y:S01]  /*7410*/  F2FP.BF16.F32.PACK_AB R11, R19, R14 ;  /* 0x0000000e130b723e */ /* 0x000fe200000010ff */
[----:B------:R-:W-:Y:S01]  /*7420*/  FMUL R24, R47, R28 ;  /* 0x0000001c2f187220 */ /* 0x000fe20000400000 */
[----:B------:R-:W-:Y:S01]  /*7430*/  FFMA R21, R49, R70, R21 ;  /* 0x0000004631157223 */ /* 0x000fe20000000015 */
[----:B------:R-:W-:Y:S01]  /*7440*/  SHF.L.U32 R75, R81, 0x10, RZ ;  /* 0x00000010514b7819 */ /* 0x000fe200000006ff */
[----:B------:R-:W-:Y:S01]  /*7450*/  FMUL R25, R47, R29 ;  /* 0x0000001d2f197220 */ /* 0x000fe20000400000 */
[----:B------:R1:W-:Y:S01]  /*7460*/  STS.128 [R111+0x10], R8 ;  /* 0x000010086f007388 */ /* 0x0003e20000000c00 */
[----:B------:R-:W-:Y:S01]  /*7470*/  FFMA R22, R49, R71, R22 ;  /* 0x0000004731167223 */ /* 0x000fe20000000016 */
[----:B------:R-:W-:Y:S01]  /*7480*/  LOP3.LUT R76, R81, 0xffff0000, RZ, 0xc0, !PT ;  /* 0xffff0000514c7812 */ /* 0x000fe200078ec0ff */
[----:B------:R-:W-:Y:S01]  /*7490*/  FMUL R26, R47, R30 ;  /* 0x0000001e2f1a7220 */ /* 0x000fe20000400000 */
[----:B------:R-:W-:Y:S01]  /*74a0*/  FFMA R27, R49, R72, R27 ;  /* 0x00000048311b7223 */ /* 0x000fe2000000001b */
[C---:B------:R-:W-:Y:S01]  /*74b0*/  SHF.L.U32 R77, R82.reuse, 0x10, RZ ;  /* 0x00000010524d7819 */ /* 0x040fe200000006ff */
[----:B------:R-:W-:Y:S01]  /*74c0*/  FMUL R31, R47, R31 ;  /* 0x0000001f2f1f7220 */ /* 0x000fe20000400000 */
[----:B------:R-:W-:Y:S01]  /*74d0*/  FFMA R24, R49, R73, R24 ;  /* 0x0000004931187223 */ /* 0x000fe20000000018 */
[----:B------:R-:W-:Y:S01]  /*74e0*/  LOP3.LUT R78, R82, 0xffff0000, RZ, 0xc0, !PT ;  /* 0xffff0000524e7812 */ /* 0x000fe200078ec0ff */
[----:B------:R-:W-:Y:S01]  /*74f0*/  FMUL R28, R47, R32 ;  /* 0x000000202f1c7220 */ /* 0x000fe20000400000 */
[----:B------:R-:W-:Y:S01]  /*7500*/  FFMA R25, R49, R74, R25 ;  /* 0x0000004a31197223 */ /* 0x000fe20000000019 */
[----:B------:R-:W-:Y:S01]  /*7510*/  SHF.L.U32 R79, R83, 0x10, RZ ;  /* 0x00000010534f7819 */ /* 0x000fe200000006ff */
[----:B------:R-:W-:Y:S01]  /*7520*/  FMUL R29, R47, R33 ;  /* 0x000000212f1d7220 */ /* 0x000fe20000400000 */
[----:B------:R-:W-:Y:S01]  /*7530*/  F2FP.BF16.F32.PACK_AB R16, R17, R16 ;  /* 0x000000101110723e */ /* 0x000fe200000010ff */
[----:B------:R-:W-:Y:S01]  /*7540*/  FFMA R26, R49, R75, R26 ;  /* 0x0000004b311a7223 */ /* 0x000fe2000000001a */
[----:B------:R-:W-:Y:S01]  /*7550*/  LOP3.LUT R80, R83, 0xffff0000, RZ, 0xc0, !PT ;  /* 0xffff000053507812 */ /* 0x000fe200078ec0ff */
[----:B------:R-:W-:Y:S01]  /*7560*/  FMUL R30, R47, R34 ;  /* 0x000000222f1e7220 */ /* 0x000fe20000400000 */
[----:B------:R-:W-:Y:S01]  /*7570*/  F2FP.BF16.F32.PACK_AB R17, R23, R18 ;  /* 0x000000121711723e */ /* 0x000fe200000010ff */
[----:B------:R-:W-:Y:S01]  /*7580*/  FFMA R31, R49, R76, R31 ;  /* 0x0000004c311f7223 */ /* 0x000fe2000000001f */
[----:B------:R-:W-:Y:S01]  /*7590*/  FMUL R35, R47, R35 ;  /* 0x000000232f237220 */ /* 0x000fe20000400000 */
[----:B------:R-:W-:Y:S01]  /*75a0*/  F2FP.BF16.F32.PACK_AB R18, R21, R20 ;  /* 0x000000141512723e */ /* 0x000fe200000010ff */
[----:B------:R-:W-:Y:S01]  /*75b0*/  FFMA R28, R49, R77, R28 ;  /* 0x0000004d311c7223 */ /* 0x000fe2000000001c */
[----:B------:R-:W-:Y:S01]  /*75c0*/  F2FP.BF16.F32.PACK_AB R19, R27, R22 ;  /* 0x000000161b13723e */ /* 0x000fe200000010ff */
[C---:B------:R-:W-:Y:S01]  /*75d0*/  FFMA R29, R49.reuse, R78, R29 ;  /* 0x0000004e311d7223 */ /* 0x040fe2000000001d */
[C---:B------:R-:W-:Y:S01]  /*75e0*/  FFMA R30, R49.reuse, R79, R30 ;  /* 0x0000004f311e7223 */ /* 0x040fe2000000001e */
[----:B------:R-:W-:Y:S01]  /*75f0*/  FFMA R35, R49, R80, R35 ;  /* 0x0000005031237223 */ /* 0x000fe20000000023 */
[----:B------:R-:W-:Y:S01]  /*7600*/  F2FP.BF16.F32.PACK_AB R24, R25, R24 ;  /* 0x000000181918723e */ /* 0x000fe200000010ff */
[----:B------:R1:W-:Y:S01]  /*7610*/  STS.128 [R110+0x20], R16 ;  /* 0x000020106e007388 */ /* 0x0003e20000000c00 */
[----:B------:R-:W-:Y:S02]  /*7620*/  F2FP.BF16.F32.PACK_AB R25, R31, R26 ;  /* 0x0000001a1f19723e */ /* 0x000fe400000010ff */
        /* <DEDUP_REMOVED lines=11> */
[----:B------:R-:W-:Y:S02]  /*76e0*/  UIADD3 UR10, UP0, UPT, UR54, 0x680, URZ ;  /* 0x00000680360a7890 */ /* 0x000fe4000ff1e0ff */
[----:B------:R-:W-:Y:S02]  /*76f0*/  UIADD3 UR5, UPT, UPT, UR41, 0x20, URZ ;  /* 0x0000002029057890 */ /* 0x000fe4000fffe0ff */
[----:B------:R-:W-:Y:S02]  /*7700*/  UIADD3 UR4, UPT, UPT, UR48, 0x200, UR8 ;  /* 0x0000020030047890 */ /* 0x000fe4000fffe008 */
[----:B------:R-:W-:Y:S01]  /*7710*/  UIADD3.X UR11, UPT, UPT, URZ, UR55, URZ, UP0, !UPT ;  /* 0x00000037ff0b7290 */ /* 0x000fe200087fe4ff */
[----:B------:R-:W-:Y:S01]  /*7720*/  UMOV UR6, UR42 ;  /* 0x0000002a00067c82 */ /* 0x000fe20008000000 */
[----:B------:R-:W-:Y:S07]  /*7730*/  UMOV UR7, UR36 ;  /* 0x0000002400077c82 */ /* 0x000fee0008000000 */
[----:B------:R2:W-:Y:S02]  /*7740*/  UTMASTG.3D [UR4], [UR10] ;  /* 0x000000040a0073b5 */ /* 0x0005e40008010000 */
[----:B--2---:R0:W-:Y:S02]  /*7750*/  UTMACMDFLUSH ;  /* 0x00000000000079b7 */ /* 0x0041e40000000000 */
.L_x_123:
[----:B------:R-:W-:Y:S05]  /*7760*/  BSYNC.RECONVERGENT B0 ;  /* 0x0000000000007941 */ /* 0x000fea0003800200 */
.L_x_122:
[----:B------:R-:W-:Y:S01]  /*7770*/  UIADD3 UR43, UPT, UPT, UR43, 0x1, URZ ;  /* 0x000000012b2b7890 */ /* 0x000fe2000fffe0ff */
[----:B------:R-:W-:Y:S03]  /*7780*/  BSSY.RECONVERGENT B0, `(.L_x_124) ;  /* 0x0000008000007945 */ /* 0x000fe60003800200 */
[----:B------:R-:W-:Y:S04]  /*7790*/  UISETP.NE.AND UP0, UPT, UR43, 0x3, UPT ;  /* 0x000000032b00788c */ /* 0x000fe8000bf05270 */
[----:B------:R-:W-:Y:S02]  /*77a0*/  UISETP.EQ.XOR UP1, UPT, UR40, 0x3, !UP0 ;  /* 0x000000032800788c */ /* 0x000fe4000c722a70 */
[----:B------:R-:W-:Y:S02]  /*77b0*/  USEL UR56, UR43, URZ, UP0 ;  /* 0x000000ff2b387287 */ /* 0x000fe40008000000 */
[----:B------:R-:W-:Y:S04]  /*77c0*/  USEL UR4, URZ, 0x1, !UP1 ;  /* 0x00000001ff047887 */ /* 0x000fe8000c800000 */
[----:B------:R-:W-:Y:S01]  /*77d0*/  ULOP3.LUT UR51, UR51, UR4, URZ, 0x3c, !UPT ;  /* 0x0000000433337292 */ /* 0x000fe2000f8e3cff */
[----:B------:R-:W-:Y:S11]  /*77e0*/  @P0 BRA `(.L_x_125) ;  /* 0x0000000000040947 */ /* 0x000ff60003800000 */
[----:B------:R-:W-:Y:S04]  /*77f0*/  DEPBAR.LE SB0, 0x1 ;  /* 0x000080400000791a */ /* 0x000fe80000000000 */
.L_x_125:
[----:B------:R-:W-:Y:S05]  /*7800*/  BSYNC.RECONVERGENT B0 ;  /* 0x0000000000007941 */ /* 0x000fea0003800200 */
.L_x_124:
[----:B------:R-:W-:Y:S01]  /*7810*/  BAR.SYNC.DEFER_BLOCKING 0x1, 0x80 ;  /* 0x0042000000007b1d */ /* 0x000fe20000010000 */
[----:B------:R-:W-:Y:S01]  /*7820*/  UISETP.NE.AND UP0, UPT, UR50, -0x2, UPT ;  /* 0xfffffffe3200788c */ /* 0x000fe2000bf05270 */
[----:B------:R-:W-:Y:S08]  /*7830*/  IADD3 R45, PT, PT, R45, 0x1, RZ ;  /* 0x000000012d2d7810 */ /* 0x000ff00007ffe0ff */
[----:B------:R-:W-:Y:S05]  /*7840*/  BRA.U !UP0, `(.L_x_126) ;  /* 0x0000000108287547 */ /* 0x000fea000b800000 */
[----:B------:R-:W-:Y:S01]  /*7850*/  ISETP.NE.AND P0, PT, R109, RZ, PT ;  /* 0x000000ff6d00720c */ /* 0x000fe20003f05270 */
[----:B------:R-:W-:Y:S01]  /*7860*/  IMAD.U32 R2, RZ, RZ, UR49 ;  /* 0x00000031ff027e24 */ /* 0x000fe2000f8e00ff */
[----:B------:R-:W-:Y:S01]  /*7870*/  UIADD3 UR49, UPT, UPT, UR49, 0x1, URZ ;  /* 0x0000000131317890 */ /* 0x000fe2000fffe0ff */
[----:B-1----:R-:W-:Y:S03]  /*7880*/  IMAD.U32 R0, RZ, RZ, UR37 ;  /* 0x00000025ff007e24 */ /* 0x002fe6000f8e00ff */
[----:B------:R-:W-:Y:S04]  /*7890*/  UISETP.NE.AND UP0, UPT, UR49, 0x3, UPT ;  /* 0x000000033100788c */ /* 0x000fe8000bf05270 */
[----:B------:R-:W-:Y:S03]  /*78a0*/  USEL UR49, UR49, URZ, UP0 ;  /* 0x000000ff31317287 */ /* 0x000fe60008000000 */
[----:B------:R-:W-:Y:S05]  /*78b0*/  @P0 LEA R2, R2, UR48, 0x3 ;  /* 0x0000003002020c11 */ /* 0x000fea000f8e18ff */
[----:B------:R-:W-:Y:S05]  /*78c0*/  @P0 VIADD R2, R2, 0x48 ;  /* 0x0000004802020836 */ /* 0x000fea0000000000 */
[----:B------:R-:W-:Y:S04]  /*78d0*/  @P0 PRMT R0, R0, 0x654, R2 ;  /* 0x0000065400000816 */ /* 0x000fe80000000002 */
[----:B------:R2:W-:Y:S03]  /*78e0*/  @P0 SYNCS.ARRIVE.TRANS64.RED.A1T0 RZ, [R0+URZ], RZ ;  /* 0x000000ff00ff09a7 */ /* 0x0005e600081004ff */
.L_x_126:
[----:B------:R-:W-:Y:S01]  /*78f0*/  ISETP.NE.AND P2, PT, R105, RZ, PT ;  /* 0x000000ff6900720c */ /* 0x000fe20003f45270 */
[----:B------:R-:W-:Y:S01]  /*7900*/  UIADD3 UR50, UPT, UPT, UR50, 0x2, URZ ;  /* 0x0000000232327890 */ /* 0x000fe2000fffe0ff */
[----:B------:R-:W-:Y:S01]  /*7910*/  ISETP.NE.AND P0, PT, R108, 0x2, PT ;  /* 0x000000026c00780c */ /* 0x000fe20003f05270 */
[----:B------:R-:W-:Y:S01]  /*7920*/  IMAD.IADD R15, R43, 0x1, R90 ;  /* 0x000000012b0f7824 */ /* 0x000fe200078e025a */
[----:B------:R-:W-:Y:S01]  /*7930*/  ISETP.NE.AND P1, PT, R45, 0x4, PT ;  /* 0x000000042d00780c */ /* 0x000fe20003f25270 */
[----:B------:R-:W-:Y:S01]  /*7940*/  IMAD.IADD R14, R44, 0x1, R91 ;  /* 0x000000012c0e7824 */ /* 0x000fe200078e025b */
[----:B------:R-:W-:Y:S02]  /*7950*/  SEL R2, RZ, 0x1, P0 ;  /* 0x00000001ff027807 */ /* 0x000fe40000000000 */
[----:B-12---:R-:W-:Y:S02]  /*7960*/  SEL R0, RZ, 0x1, P1 ;  /* 0x00000001ff007807 */ /* 0x006fe40000800000 */
[----:B------:R-:W-:Y:S02]  /*7970*/  LOP3.LUT R100, R100, R2, RZ, 0x3c, !PT ;  /* 0x0000000264647212 */ /* 0x000fe400078e3cff */
[----:B------:R-:W-:Y:S02]  /*7980*/  LOP3.LUT R101, R101, R0, RZ, 0x3c, !PT ;  /* 0x0000000065657212 */ /* 0x000fe400078e3cff */
[----:B------:R-:W-:Y:S02]  /*7990*/  @P2 R2UR UR36, R99 ;  /* 0x00000000632422ca */ /* 0x000fe400000e0000 */
[----:B------:R-:W-:Y:S02]  /*79a0*/  SEL R108, R108, RZ, P0 ;  /* 0x000000ff6c6c7207 */ /* 0x000fe40000000000 */
[----:B------:R-:W-:Y:S01]  /*79b0*/  SEL R45, R45, RZ, P1 ;  /* 0x000000ff2d2d7207 */ /* 0x000fe20000800000 */
[----:B------:R-:W-:Y:S10]  /*79c0*/  @P2 BRA `(.L_x_127) ;  /* 0xffffffd800082947 */ /* 0x000ff4000383ffff */
[----:B------:R-:W-:-:S09]  /*79d0*/  UISETP.NE.AND UP0, UPT, UR53, URZ, UPT ;  /* 0x000000ff3500728c */ /* 0x000fd2000bf05270 */
[----:B------:R-:W-:Y:S05]  /*79e0*/  BRA.U !UP0, `(.L_x_128) ;  /* 0x0000000108487547 */ /* 0x000fea000b800000 */
[----:B------:R-:W1:Y:S02]  /*79f0*/  LDCU.64 UR4, c[0x0][0x890] ;  /* 0x00011200ff0477ac */ /* 0x000e640008000a00 */
[----:B-1----:R-:W-:-:S04]  /*7a00*/  UISETP.NE.U32.AND UP0, UPT, UR4, URZ, UPT ;  /* 0x000000ff0400728c */ /* 0x002fc8000bf05070 */
[----:B------:R-:W-:-:S09]  /*7a10*/  UISETP.NE.AND.EX UP0, UPT, UR5, URZ, UPT, UP0 ;  /* 0x000000ff0500728c */ /* 0x000fd2000bf05300 */
[----:B------:R-:W-:Y:S05]  /*7a20*/  BRA.U UP0, `(.L_x_129) ;  /* 0x00000001000c7547 */ /* 0x000fea000b800000 */
[----:B------:R-:W-:-:S13]  /*7a30*/  FSETP.NEU.AND P0, PT, R49, RZ, PT ;  /* 0x000000ff3100720b */ /* 0x000fda0003f0d000 */
[----:B------:R-:W-:Y:S05]  /*7a40*/  @!P0 EXIT ;  /* 0x000000000000894d */ /* 0x000fea0003800000 */
[----:B------:R-:W-:Y:S05]  /*7a50*/  BRA `(.L_x_128) ;  /* 0x00000000002c7947 */ /* 0x000fea0003800000 */
.L_x_129:
[----:B------:R-:W-:Y:S01]  /*7a60*/  ISETP.NE.AND P0, PT, R107, RZ, PT ;  /* 0x000000ff6b00720c */ /* 0x000fe20003f05270 */
[----:B------:R-:W-:-:S12]  /*7a70*/  BSSY.RECONVERGENT B0, `(.L_x_128) ;  /* 0x0000009000007945 */ /* 0x000fd80003800200 */
[----:B------:R-:W-:Y:S05]  /*7a80*/  @P0 BRA `(.L_x_130) ;  /* 0x0000000000140947 */ /* 0x000fea0003800000 */
[----:B------:R-:W1:Y:S02]  /*7a90*/  LDCU.64 UR4, c[0x0][0x888] ;  /* 0x00011100ff0477ac */ /* 0x000e640008000a00 */
[----:B-1----:R-:W-:-:S04]  /*7aa0*/  ISETP.NE.U32.AND P0, PT, RZ, UR4, PT ;  /* 0x00000004ff007c0c */ /* 0x002fc8000bf05070 */
[----:B------:R-:W-:-:S13]  /*7ab0*/  ISETP.NE.AND.EX P0, PT, RZ, UR5, PT, P0 ;  /* 0x00000005ff007c0c */ /* 0x000fda000bf05300 */
[----:B------:R-:W-:Y:S05]  /*7ac0*/  @!P0 EXIT ;  /* 0x000000000000894d */ /* 0x000fea0003800000 */
[----:B------:R-:W-:Y:S05]  /*7ad0*/  BRA `(.L_x_131) ;  /* 0x0000000000087947 */ /* 0x000fea0003800000 */
.L_x_130:
[----:B------:R-:W-:-:S13]  /*7ae0*/  FSETP.NEU.AND P0, PT, R49, RZ, PT ;  /* 0x000000ff3100720b */ /* 0x000fda0003f0d000 */
[----:B------:R-:W-:Y:S05]  /*7af0*/  @!P0 EXIT ;  /* 0x000000000000894d */ /* 0x000fea0003800000 */
.L_x_131:
[----:B------:R-:W-:Y:S05]  /*7b00*/  BSYNC.RECONVERGENT B0 ;  /* 0x0000000000007941 */ /* 0x000fea0003800200 */
.L_x_128:
[----:B------:R-:W-:Y:S01]  /*7b10*/  ULEA UR4, UR49, UR48, 0x3 ;  /* 0x0000003031047291 */ /* 0x000fe2000f8e18ff */
[----:B------:R-:W-:-:S04]  /*7b20*/  DEPBAR.LE SB0, 0x0 ;  /* 0x000080000000791a */ /* 0x000fc80000000000 */
[----:B------:R-:W-:-:S04]  /*7b30*/  UIADD3 UR4, UPT, UPT, UR4, 0x48, URZ ;  /* 0x0000004804047890 */ /* 0x000fc8000fffe0ff */
[----:B------:R-:W-:-:S09]  /*7b40*/  UPRMT UR4, UR37, 0x654, UR4 ;  /* 0x0000065425047896 */ /* 0x000fd20008000004 */
[----:B------:R-:W-:Y:S01]  /*7b50*/  SYNCS.ARRIVE.TRANS64.RED.A1T0 RZ, [UR4], RZ ;  /* 0x000000ffffff79a7 */ /* 0x000fe20008100404 */
[----:B------:R-:W-:Y:S05]  /*7b60*/  EXIT ;  /* 0x000000000000794d */ /* 0x000fea0003800000 */
.L_x_24:
[----:B--2---:R2:W4:Y:S02]  /*7b70*/  SYNCS.PHASECHK.TRANS64.TRYWAIT P0, [R2+URZ+0xe0], R3 ;  /* 0x0000e003020075a7 */ /* 0x00452400080011ff */
[----:B----4-:R-:W-:Y:S05]  /*7b80*/  @!P0 NANOSLEEP.SYNCS 0x989680 ;  /* 0x009896800000895d */ /* 0x010fea0003900000 */
[----:B------:R-:W4:Y:S02]  /*7b90*/  @!P0 SYNCS.PHASECHK.TRANS64 P0, [R2+URZ+0xe0], R3 ;  /* 0x0000e003020085a7 */ /* 0x000f2400080010ff */
[----:B----4-:R-:W-:Y:S05]  /*7ba0*/  @!P0 BRA `(.L_x_24) ;  /* 0xfffffffc00f08947 */ /* 0x010fea000383ffff */
[----:B------:R-:W-:Y:S05]  /*7bb0*/  BRA `(.L_x_132) ;  /* 0xffffff9c00047947 */ /* 0x000fea000383ffff */
.L_x_27:
[----:B------:R-:W-:-:S07]  /*7bc0*/  MOV R2, UR33 ;  /* 0x0000002100027c02 */ /* 0x000fce0008000f00 */
.L_x_133:
[----:B-1----:R1:W2:Y:S02]  /*7bd0*/  SYNCS.PHASECHK.TRANS64.TRYWAIT P0, [R2+URZ+0x18], R4 ;  /* 0x00001804020075a7 */ /* 0x0022a400080011ff */
[----:B--2---:R-:W-:Y:S05]  /*7be0*/  @!P0 NANOSLEEP.SYNCS 0x989680 ;  /* 0x009896800000895d */ /* 0x004fea0003900000 */
[----:B------:R-:W2:Y:S02]  /*7bf0*/  @!P0 SYNCS.PHASECHK.TRANS64 P0, [R2+URZ+0x18], R4 ;  /* 0x00001804020085a7 */ /* 0x000ea400080010ff */
[----:B--2---:R-:W-:Y:S05]  /*7c00*/  @!P0 BRA `(.L_x_133) ;  /* 0xfffffffc00f08947 */ /* 0x004fea000383ffff */
[----:B------:R-:W-:Y:S05]  /*7c10*/  BRA `(.L_x_26) ;  /* 0xffffff9c006c7947 */ /* 0x000fea000383ffff */
.L_x_34:
[----:B-1----:R-:W-:-:S07]  /*7c20*/  MOV R2, UR17 ;  /* 0x0000001100027c02 */ /* 0x002fce0008000f00 */
.L_x_134:
[----:B-1----:R1:W2:Y:S02]  /*7c30*/  SYNCS.PHASECHK.TRANS64.TRYWAIT P0, [R2+URZ+0x18], R4 ;  /* 0x00001804020075a7 */ /* 0x0022a400080011ff */
[----:B--2---:R-:W-:Y:S05]  /*7c40*/  @!P0 NANOSLEEP.SYNCS 0x989680 ;  /* 0x009896800000895d */ /* 0x004fea0003900000 */
[----:B------:R-:W2:Y:S02]  /*7c50*/  @!P0 SYNCS.PHASECHK.TRANS64 P0, [R2+URZ+0x18], R4 ;  /* 0x00001804020085a7 */ /* 0x000ea400080010ff */
[----:B--2---:R-:W-:Y:S05]  /*7c60*/  @!P0 BRA `(.L_x_134) ;  /* 0xfffffffc00f08947 */ /* 0x004fea000383ffff */
[----:B------:R-:W-:Y:S05]  /*7c70*/  BRA `(.L_x_33) ;  /* 0xffffffa000287947 */ /* 0x000fea000383ffff */
.L_x_39:
[----:B-1----:R1:W2:Y:S02]  /*7c80*/  SYNCS.PHASECHK.TRANS64.TRYWAIT P0, [R2+URZ+0x70], R3 ;  /* 0x00007003020075a7 */ /* 0x0022a400080011ff */
[----:B--2---:R-:W-:Y:S05]  /*7c90*/  @!P0 NANOSLEEP.SYNCS 0x989680 ;  /* 0x009896800000895d */ /* 0x004fea0003900000 */
[----:B------:R-:W2:Y:S02]  /*7ca0*/  @!P0 SYNCS.PHASECHK.TRANS64 P0, [R2+URZ+0x70], R3 ;  /* 0x00007003020085a7 */ /* 0x000ea400080010ff */
[----:B--2---:R-:W-:Y:S05]  /*7cb0*/  @!P0 BRA `(.L_x_39) ;  /* 0xfffffffc00f08947 */ /* 0x004fea000383ffff */
[----:B------:R-:W-:Y:S05]  /*7cc0*/  BRA `(.L_x_135) ;  /* 0xffffffa000cc7947 */ /* 0x000fea000383ffff */
.L_x_43:
[----:B---3--:R-:W-:-:S07]  /*7cd0*/  MOV R0, UR5 ;  /* 0x0000000500007c02 */ /* 0x008fce0008000f00 */
.L_x_136:
[----:B-1----:R1:W2:Y:S02]  /*7ce0*/  SYNCS.PHASECHK.TRANS64.TRYWAIT P0, [R0+URZ], R2 ;  /* 0x00000002000075a7 */ /* 0x0022a400080011ff */
[----:B--2---:R-:W-:Y:S05]  /*7cf0*/  @!P0 NANOSLEEP.SYNCS 0x989680 ;  /* 0x009896800000895d */ /* 0x004fea0003900000 */
[----:B------:R-:W2:Y:S02]  /*7d00*/  @!P0 SYNCS.PHASECHK.TRANS64 P0, [R0+URZ], R2 ;  /* 0x00000002000085a7 */ /* 0x000ea400080010ff */
[----:B--2---:R-:W-:Y:S05]  /*7d10*/  @!P0 BRA `(.L_x_136) ;  /* 0xfffffffc00f08947 */ /* 0x004fea000383ffff */
[----:B------:R-:W-:Y:S05]  /*7d20*/  BRA `(.L_x_137) ;  /* 0xffffffa8003c7947 */ /* 0x000fea000383ffff */
.L_x_44:
[----:B---3--:R-:W-:-:S07]  /*7d30*/  MOV R0, UR5 ;  /* 0x0000000500007c02 */ /* 0x008fce0008000f00 */
.L_x_138:
[----:B-1----:R1:W2:Y:S02]  /*7d40*/  SYNCS.PHASECHK.TRANS64.TRYWAIT P0, [R0+URZ], R2 ;  /* 0x00000002000075a7 */ /* 0x0022a400080011ff */
[----:B--2---:R-:W-:Y:S05]  /*7d50*/  @!P0 NANOSLEEP.SYNCS 0x989680 ;  /* 0x009896800000895d */ /* 0x004fea0003900000 */
[----:B------:R-:W2:Y:S02]  /*7d60*/  @!P0 SYNCS.PHASECHK.TRANS64 P0, [R0+URZ], R2 ;  /* 0x00000002000085a7 */ /* 0x000ea400080010ff */
[----:B--2---:R-:W-:Y:S05]  /*7d70*/  @!P0 BRA `(.L_x_138) ;  /* 0xfffffffc00f08947 */ /* 0x004fea000383ffff */
[----:B------:R-:W-:Y:S05]  /*7d80*/  BRA `(.L_x_139) ;  /* 0xffffffa800487947 */ /* 0x000fea000383ffff */
.L_x_47:
[----:B-1----:R1:W2:Y:S02]  /*7d90*/  SYNCS.PHASECHK.TRANS64.TRYWAIT P0, [R0+URZ+0xd0], R4 ;  /* 0x0000d004000075a7 */ /* 0x0022a400080011ff */
[----:B--2---:R-:W-:Y:S05]  /*7da0*/  @!P0 NANOSLEEP.SYNCS 0x989680 ;  /* 0x009896800000895d */ /* 0x004fea0003900000 */
[----:B------:R-:W2:Y:S02]  /*7db0*/  @!P0 SYNCS.PHASECHK.TRANS64 P0, [R0+URZ+0xd0], R4 ;  /* 0x0000d004000085a7 */ /* 0x000ea400080010ff */
[----:B--2---:R-:W-:Y:S05]  /*7dc0*/  @!P0 BRA `(.L_x_47) ;  /* 0xfffffffc00f08947 */ /* 0x004fea000383ffff */
[----:B------:R-:W-:Y:S05]  /*7dd0*/  BRA `(.L_x_140) ;  /* 0xffffffa800a87947 */ /* 0x000fea000383ffff */
.L_x_48:
[----:B------:R-:W-:-:S07]  /*7de0*/  MOV R0, UR5 ;  /* 0x0000000500007c02 */ /* 0x000fce0008000f00 */
.L_x_141:
[----:B-1----:R1:W2:Y:S02]  /*7df0*/  SYNCS.PHASECHK.TRANS64.TRYWAIT P0, [R0+URZ+0x80], R5 ;  /* 0x00008005000075a7 */ /* 0x0022a400080011ff */
[----:B--2---:R-:W-:Y:S05]  /*7e00*/  @!P0 NANOSLEEP.SYNCS 0x989680 ;  /* 0x009896800000895d */ /* 0x004fea0003900000 */
[----:B------:R-:W2:Y:S02]  /*7e10*/  @!P0 SYNCS.PHASECHK.TRANS64 P0, [R0+URZ+0x80], R5 ;  /* 0x00008005000085a7 */ /* 0x000ea400080010ff */
[----:B--2---:R-:W-:Y:S05]  /*7e20*/  @!P0 BRA `(.L_x_141) ;  /* 0xfffffffc00f08947 */ /* 0x004fea000383ffff */
[----:B------:R-:W-:Y:S05]  /*7e30*/  BRA `(.L_x_142) ;  /* 0xffffffa800b87947 */ /* 0x000fea000383ffff */
.L_x_49:
[----:B-1----:R1:W2:Y:S02]  /*7e40*/  SYNCS.PHASECHK.TRANS64.TRYWAIT P1, [R0+URZ+0x70], R4 ;  /* 0x00007004000075a7 */ /* 0x0022a400080211ff */
[----:B--2---:R-:W-:Y:S05]  /*7e50*/  @!P1 NANOSLEEP.SYNCS 0x989680 ;  /* 0x009896800000995d */ /* 0x004fea0003900000 */
[----:B------:R-:W2:Y:S02]  /*7e60*/  @!P1 SYNCS.PHASECHK.TRANS64 P1, [R0+URZ+0x70], R4 ;  /* 0x00007004000095a7 */ /* 0x000ea400080210ff */
[----:B--2---:R-:W-:Y:S05]  /*7e70*/  @!P1 BRA `(.L_x_49) ;  /* 0xfffffffc00f09947 */ /* 0x004fea000383ffff */
[----:B------:R-:W-:Y:S05]  /*7e80*/  BRA `(.L_x_143) ;  /* 0xffffffa800e87947 */ /* 0x000fea000383ffff */
.L_x_52:
[----:B------:R-:W-:-:S07]  /*7e90*/  MOV R0, UR5 ;  /* 0x0000000500007c02 */ /* 0x000fce0008000f00 */
.L_x_144:
[----:B-1----:R1:W2:Y:S02]  /*7ea0*/  SYNCS.PHASECHK.TRANS64.TRYWAIT P0, [R0+URZ+0x80], R2 ;  /* 0x00008002000075a7 */ /* 0x0022a400080011ff */
[----:B--2---:R-:W-:Y:S05]  /*7eb0*/  @!P0 NANOSLEEP.SYNCS 0x989680 ;  /* 0x009896800000895d */ /* 0x004fea0003900000 */
[----:B------:R-:W2:Y:S02]  /*7ec0*/  @!P0 SYNCS.PHASECHK.TRANS64 P0, [R0+URZ+0x80], R2 ;  /* 0x00008002000085a7 */ /* 0x000ea400080010ff */
[----:B--2---:R-:W-:Y:S05]  /*7ed0*/  @!P0 BRA `(.L_x_144) ;  /* 0xfffffffc00f08947 */ /* 0x004fea000383ffff */
[----:B------:R-:W-:Y:S05]  /*7ee0*/  BRA `(.L_x_51) ;  /* 0xffffffac003c7947 */ /* 0x000fea000383ffff */
.L_x_61:
[----:B-1----:R-:W-:-:S04]  /*7ef0*/  MOV R4, UR6 ;  /* 0x0000000600047c02 */ /* 0x002fc80008000f00 */
[----:B------:R1:W2:Y:S03]  /*7f00*/  SYNCS.PHASECHK.TRANS64.TRYWAIT P0, [R4+URZ+0x8], R5 ;  /* 0x00000805040075a7 */ /* 0x0002a600080011ff */
[----:B--2---:R-:W-:Y:S05]  /*7f10*/  @!P0 NANOSLEEP.SYNCS 0x989680 ;  /* 0x009896800000895d */ /* 0x004fea0003900000 */
[----:B------:R-:W2:Y:S02]  /*7f20*/  @!P0 SYNCS.PHASECHK.TRANS64 P0, [R4+URZ+0x8], R5 ;  /* 0x00000805040085a7 */ /* 0x000ea400080010ff */
[----:B--2---:R-:W-:Y:S05]  /*7f30*/  @!P0 BRA `(.L_x_61) ;  /* 0xfffffffc00ec8947 */ /* 0x004fea000383ffff */
[----:B------:R-:W-:Y:S05]  /*7f40*/  BRA `(.L_x_60) ;  /* 0xffffffac00f07947 */ /* 0x000fea000383ffff */
.L_x_63:
[----:B------:R-:W-:Y:S01]  /*7f50*/  BSSY B0, `(.L_x_145) ;  /* 0x0000006000007945 */ /* 0x000fe20003800000 */
[----:B------:R-:W-:-:S07]  /*7f60*/  MOV R15, 0xffffffff ;  /* 0xffffffff000f7802 */ /* 0x000fce0000000f00 */
[----:B-1---5:R-:W-:Y:S05]  /*7f70*/  WARPSYNC.COLLECTIVE R15, `(.L_x_146) ;  /* 0x000000000f0c7348 */ /* 0x022fea0003c00000 */
[----:B------:R-:W-:Y:S02]  /*7f80*/  ELECT P6, UR79, PT ;  /* 0x00000000004f782f */ /* 0x000fe400038c0000 */
[----:B------:R-:W-:Y:S01]  /*7f90*/  MOV R14, UR79 ;  /* 0x0000004f000e7c02 */ /* 0x000fe20008000f00 */
[----:B-1---5:R-:W-:Y:S10]  /*7fa0*/  ENDCOLLECTIVE ;  /* 0x000000000000791b */ /* 0x022ff40003800000 */
.L_x_146:
[----:B------:R-:W-:Y:S05]  /*7fb0*/  BSYNC B0 ;  /* 0x0000000000007941 */ /* 0x000fea0003800000 */
.L_x_145:
[----:B------:R-:W-:Y:S05]  /*7fc0*/  BRA `(.L_x_147) ;  /* 0xffffffb000207947 */ /* 0x000fea000383ffff */
.L_x_65:
[----:B-1----:R-:W-:-:S04]  /*7fd0*/  MOV R2, UR6 ;  /* 0x0000000600027c02 */ /* 0x002fc80008000f00 */
[----:B------:R1:W2:Y:S03]  /*7fe0*/  SYNCS.PHASECHK.TRANS64.TRYWAIT P0, [R2+URZ+0x8], R3 ;  /* 0x00000803020075a7 */ /* 0x0002a600080011ff */
[----:B--2---:R-:W-:Y:S05]  /*7ff0*/  @!P0 NANOSLEEP.SYNCS 0x989680 ;  /* 0x009896800000895d */ /* 0x004fea0003900000 */
[----:B------:R-:W2:Y:S02]  /*8000*/  @!P0 SYNCS.PHASECHK.TRANS64 P0, [R2+URZ+0x8], R3 ;  /* 0x00000803020085a7 */ /* 0x000ea400080010ff */
[----:B--2---:R-:W-:Y:S05]  /*8010*/  @!P0 BRA `(.L_x_65) ;  /* 0xfffffffc00ec8947 */ /* 0x004fea000383ffff */
[----:B------:R-:W-:Y:S05]  /*8020*/  BRA `(.L_x_64) ;  /* 0xffffffb000247947 */ /* 0x000fea000383ffff */
.L_x_66:
[----:B-1----:R1:W2:Y:S02]  /*8030*/  SYNCS.PHASECHK.TRANS64.TRYWAIT P0, [R0+URZ+0x70], R4 ;  /* 0x00007004000075a7 */ /* 0x0022a400080011ff */
[----:B--2---:R-:W-:Y:S05]  /*8040*/  @!P0 NANOSLEEP.SYNCS 0x989680 ;  /* 0x009896800000895d */ /* 0x004fea0003900000 */
[----:B------:R-:W2:Y:S02]  /*8050*/  @!P0 SYNCS.PHASECHK.TRANS64 P0, [R0+URZ+0x70], R4 ;  /* 0x00007004000085a7 */ /* 0x000ea400080010ff */
[----:B--2---:R-:W-:Y:S05]  /*8060*/  @!P0 BRA `(.L_x_66) ;  /* 0xfffffffc00f08947 */ /* 0x004fea000383ffff */
[----:B------:R-:W-:Y:S05]  /*8070*/  BRA `(.L_x_148) ;  /* 0xffffffb400107947 */ /* 0x000fea000383ffff */
.L_x_68:
[----:B------:R-:W-:-:S07]  /*8080*/  MOV R0, UR9 ;  /* 0x0000000900007c02 */ /* 0x000fce0008000f00 */
.L_x_149:
[----:B-1----:R1:W2:Y:S02]  /*8090*/  SYNCS.PHASECHK.TRANS64.TRYWAIT P0, [R0+URZ+0xb0], R4 ;  /* 0x0000b004000075a7 */ /* 0x0022a400080011ff */
[----:B--2---:R-:W-:Y:S05]  /*80a0*/  @!P0 NANOSLEEP.SYNCS 0x989680 ;  /* 0x009896800000895d */ /* 0x004fea0003900000 */
[----:B------:R-:W2:Y:S02]  /*80b0*/  @!P0 SYNCS.PHASECHK.TRANS64 P0, [R0+URZ+0xb0], R4 ;  /* 0x0000b004000085a7 */ /* 0x000ea400080010ff */
[----:B--2---:R-:W-:Y:S05]  /*80c0*/  @!P0 BRA `(.L_x_149) ;  /* 0xfffffffc00f08947 */ /* 0x004fea000383ffff */
[----:B------:R-:W-:Y:S05]  /*80d0*/  BRA `(.L_x_150) ;  /* 0xffffffb4005c7947 */ /* 0x000fea000383ffff */
.L_x_71:
[----:B------:R-:W-:Y:S07]  /*80e0*/  MOV R0, UR8 ;  /* 0x0000000800007c02 */ /* 0x000fee0008000f00 */
.L_x_151:
[----:B-1----:R1:W2:Y:S02]  /*80f0*/  SYNCS.PHASECHK.TRANS64.TRYWAIT P0, [R0+URZ], R4 ;  /* 0x00000004000075a7 */ /* 0x0022a400080011ff */
[----:B--2---:R-:W-:Y:S05]  /*8100*/  @!P0 NANOSLEEP.SYNCS 0x989680 ;  /* 0x009896800000895d */ /* 0x004fea0003900000 */
[----:B------:R-:W2:Y:S02]  /*8110*/  @!P0 SYNCS.PHASECHK.TRANS64 P0, [R0+URZ], R4 ;  /* 0x00000004000085a7 */ /* 0x000ea400080010ff */
[----:B--2---:R-:W-:Y:S05]  /*8120*/  @!P0 BRA `(.L_x_151) ;  /* 0xfffffffc00f08947 */ /* 0x004fea000383ffff */
[----:B------:R-:W-:Y:S05]  /*8130*/  BRA `(.L_x_70) ;  /* 0xffffffb400707947 */ /* 0x000fea000383ffff */
.L_x_75:
[----:B-1----:R-:W-:-:S07]  /*8140*/  MOV R0, UR8 ;  /* 0x0000000800007c02 */ /* 0x002fce0008000f00 */
.L_x_152:
[----:B-1----:R1:W2:Y:S02]  /*8150*/  SYNCS.PHASECHK.TRANS64.TRYWAIT P0, [R0+URZ], R2 ;  /* 0x00000002000075a7 */ /* 0x0022a400080011ff */
[----:B--2---:R-:W-:Y:S05]  /*8160*/  @!P0 NANOSLEEP.SYNCS 0x989680 ;  /* 0x009896800000895d */ /* 0x004fea0003900000 */
[----:B------:R-:W2:Y:S02]  /*8170*/  @!P0 SYNCS.PHASECHK.TRANS64 P0, [R0+URZ], R2 ;  /* 0x00000002000085a7 */ /* 0x000ea400080010ff */
[----:B--2---:R-:W-:Y:S05]  /*8180*/  @!P0 BRA `(.L_x_152) ;  /* 0xfffffffc00f08947 */ /* 0x004fea000383ffff */
[----:B------:R-:W-:Y:S05]  /*8190*/  BRA `(.L_x_153) ;  /* 0xffffffb800647947 */ /* 0x000fea000383ffff */
.L_x_76:
[----:B------:R-:W-:-:S07]  /*81a0*/  MOV R0, UR8 ;  /* 0x0000000800007c02 */ /* 0x000fce0008000f00 */
.L_x_154:
[----:B-1----:R1:W2:Y:S02]  /*81b0*/  SYNCS.PHASECHK.TRANS64.TRYWAIT P0, [R0+URZ], R3 ;  /* 0x00000003000075a7 */ /* 0x0022a400080011ff */
[----:B--2---:R-:W-:Y:S05]  /*81c0*/  @!P0 NANOSLEEP.SYNCS 0x989680 ;  /* 0x009896800000895d */ /* 0x004fea0003900000 */
[----:B------:R-:W2:Y:S02]  /*81d0*/  @!P0 SYNCS.PHASECHK.TRANS64 P0, [R0+URZ], R3 ;  /* 0x00000003000085a7 */ /* 0x000ea400080010ff */
[----:B--2---:R-:W-:Y:S05]  /*81e0*/  @!P0 BRA `(.L_x_154) ;  /* 0xfffffffc00f08947 */ /* 0x004fea000383ffff */
[----:B------:R-:W-:Y:S05]  /*81f0*/  BRA `(.L_x_155) ;  /* 0xffffffb800707947 */ /* 0x000fea000383ffff */
.L_x_77:
[----:B------:R-:W-:-:S07]  /*8200*/  MOV R0, UR8 ;  /* 0x0000000800007c02 */ /* 0x000fce0008000f00 */
.L_x_156:
[----:B-1----:R1:W2:Y:S02]  /*8210*/  SYNCS.PHASECHK.TRANS64.TRYWAIT P0, [R0+URZ], R3 ;  /* 0x00000003000075a7 */ /* 0x0022a400080011ff */
[----:B--2---:R-:W-:Y:S05]  /*8220*/  @!P0 NANOSLEEP.SYNCS 0x989680 ;  /* 0x009896800000895d */ /* 0x004fea0003900000 */
[----:B------:R-:W2:Y:S02]  /*8230*/  @!P0 SYNCS.PHASECHK.TRANS64 P0, [R0+URZ], R3 ;  /* 0x00000003000085a7 */ /* 0x000ea400080010ff */
[----:B--2---:R-:W-:Y:S05]  /*8240*/  @!P0 BRA `(.L_x_156) ;  /* 0xfffffffc00f08947 */ /* 0x004fea000383ffff */
[----:B------:R-:W-:Y:S05]  /*8250*/  BRA `(.L_x_157) ;  /* 0xffffffb8007c7947 */ /* 0x000fea000383ffff */
.L_x_80:
[----:B------:R-:W-:-:S07]  /*8260*/  MOV R0, UR7 ;  /* 0x0000000700007c02 */ /* 0x000fce0008000f00 */
.L_x_158:
[----:B-1----:R1:W2:Y:S02]  /*8270*/  SYNCS.PHASECHK.TRANS64.TRYWAIT P1, [R0+URZ+0xf0], R2 ;  /* 0x0000f002000075a7 */ /* 0x0022a400080211ff */
[----:B--2---:R-:W-:Y:S05]  /*8280*/  @!P1 NANOSLEEP.SYNCS 0x989680 ;  /* 0x009896800000995d */ /* 0x004fea0003900000 */
[----:B------:R-:W2:Y:S02]  /*8290*/  @!P1 SYNCS.PHASECHK.TRANS64 P1, [R0+URZ+0xf0], R2 ;  /* 0x0000f002000095a7 */ /* 0x000ea400080210ff */
[----:B--2---:R-:W-:Y:S05]  /*82a0*/  @!P1 BRA `(.L_x_158) ;  /* 0xfffffffc00f09947 */ /* 0x004fea000383ffff */
[----:B------:R-:W-:Y:S05]  /*82b0*/  BRA `(.L_x_159) ;  /* 0xffffffb800c87947 */ /* 0x000fea000383ffff */
.L_x_85:
[----:B--2---:R2:W4:Y:S02]  /*82c0*/  SYNCS.PHASECHK.TRANS64.TRYWAIT P0, [R0+URZ+0x70], R2 ;  /* 0x00007002000075a7 */ /* 0x00452400080011ff */
[----:B----4-:R-:W-:Y:S05]  /*82d0*/  @!P0 NANOSLEEP.SYNCS 0x989680 ;  /* 0x009896800000895d */ /* 0x010fea0003900000 */
[----:B------:R-:W4:Y:S02]  /*82e0*/  @!P0 SYNCS.PHASECHK.TRANS64 P0, [R0+URZ+0x70], R2 ;  /* 0x00007002000085a7 */ /* 0x000f2400080010ff */
[----:B----4-:R-:W-:Y:S05]  /*82f0*/  @!P0 BRA `(.L_x_85) ;  /* 0xfffffffc00f08947 */ /* 0x010fea000383ffff */
[----:B------:R-:W-:Y:S05]  /*8300*/  BRA `(.L_x_160) ;  /* 0xffffffbc00cc7947 */ /* 0x000fea000383ffff */
.L_x_88:
[----:B------:R-:W-:Y:S07]  /*8310*/  MOV R0, UR6 ;  /* 0x0000000600007c02 */ /* 0x000fee0008000f00 */
.L_x_161:
[----:B--2---:R2:W4:Y:S02]  /*8320*/  SYNCS.PHASECHK.TRANS64.TRYWAIT P0, [R0+URZ+0x68], R2 ;  /* 0x00006802000075a7 */ /* 0x00452400080011ff */
[----:B----4-:R-:W-:Y:S05]  /*8330*/  @!P0 NANOSLEEP.SYNCS 0x989680 ;  /* 0x009896800000895d */ /* 0x010fea0003900000 */
[----:B------:R-:W4:Y:S02]  /*8340*/  @!P0 SYNCS.PHASECHK.TRANS64 P0, [R0+URZ+0x68], R2 ;  /* 0x00006802000085a7 */ /* 0x000f2400080010ff */
[----:B----4-:R-:W-:Y:S05]  /*8350*/  @!P0 BRA `(.L_x_161) ;  /* 0xfffffffc00f08947 */ /* 0x010fea000383ffff */
[----:B------:R-:W-:Y:S05]  /*8360*/  BRA `(.L_x_87) ;  /* 0xffffffc000ac7947 */ /* 0x000fea000383ffff */
.L_x_91:
[----:B------:R-:W-:Y:S07]  /*8370*/  MOV R0, UR15 ;  /* 0x0000000f00007c02 */ /* 0x000fee0008000f00 */
.L_x_162:
[----:B-1----:R1:W2:Y:S02]  /*8380*/  SYNCS.PHASECHK.TRANS64.TRYWAIT P0, [R0+URZ+0x48], R9 ;  /* 0x00004809000075a7 */ /* 0x0022a400080011ff */
[----:B--2---:R-:W-:Y:S05]  /*8390*/  @!P0 NANOSLEEP.SYNCS 0x989680 ;  /* 0x009896800000895d */ /* 0x004fea0003900000 */
[----:B------:R-:W2:Y:S02]  /*83a0*/  @!P0 SYNCS.PHASECHK.TRANS64 P0, [R0+URZ+0x48], R9 ;  /* 0x00004809000085a7 */ /* 0x000ea400080010ff */
[----:B--2---:R-:W-:Y:S05]  /*83b0*/  @!P0 BRA `(.L_x_162) ;  /* 0xfffffffc00f08947 */ /* 0x004fea000383ffff */
[----:B------:R-:W-:Y:S05]  /*83c0*/  BRA `(.L_x_163) ;  /* 0xffffffc400247947 */ /* 0x000fea000383ffff */
.L_x_92:
[----:B------:R-:W-:Y:S07]  /*83d0*/  MOV R0, UR13 ;  /* 0x0000000d00007c02 */ /* 0x000fee0008000f00 */
.L_x_164:
[----:B-1----:R1:W2:Y:S02]  /*83e0*/  SYNCS.PHASECHK.TRANS64.TRYWAIT P0, [R0+URZ+0x48], R14 ;  /* 0x0000480e000075a7 */ /* 0x0022a400080011ff */
[----:B--2---:R-:W-:Y:S05]  /*83f0*/  @!P0 NANOSLEEP.SYNCS 0x989680 ;  /* 0x009896800000895d */ /* 0x004fea0003900000 */
[----:B------:R-:W2:Y:S02]  /*8400*/  @!P0 SYNCS.PHASECHK.TRANS64 P0, [R0+URZ+0x48], R14 ;  /* 0x0000480e000085a7 */ /* 0x000ea400080010ff */
[----:B--2---:R-:W-:Y:S05]  /*8410*/  @!P0 BRA `(.L_x_164) ;  /* 0xfffffffc00f08947 */ /* 0x004fea000383ffff */
[----:B------:R-:W-:Y:S05]  /*8420*/  BRA `(.L_x_165) ;  /* 0xffffffc400c47947 */ /* 0x000fea000383ffff */
.L_x_94:
[----:B------:R-:W-:-:S07]  /*8430*/  MOV R0, UR4 ;  /* 0x0000000400007c02 */ /* 0x000fce0008000f00 */
.L_x_166:
[----:B-1----:R1:W4:Y:S02]  /*8440*/  SYNCS.PHASECHK.TRANS64.TRYWAIT P0, [R0+URZ], R2 ;  /* 0x00000002000075a7 */ /* 0x00232400080011ff */
[----:B----4-:R-:W-:Y:S05]  /*8450*/  @!P0 NANOSLEEP.SYNCS 0x989680 ;  /* 0x009896800000895d */ /* 0x010fea0003900000 */
[----:B------:R-:W4:Y:S02]  /*8460*/  @!P0 SYNCS.PHASECHK.TRANS64 P0, [R0+URZ], R2 ;  /* 0x00000002000085a7 */ /* 0x000f2400080010ff */
[----:B----4-:R-:W-:Y:S05]  /*8470*/  @!P0 BRA `(.L_x_166) ;  /* 0xfffffffc00f08947 */ /* 0x010fea000383ffff */
[----:B------:R-:W-:Y:S05]  /*8480*/  BRA `(.L_x_167) ;  /* 0xffffffc800507947 */ /* 0x000fea000383ffff */
.L_x_95:
[----:B------:R-:W-:-:S07]  /*8490*/  MOV R0, UR4 ;  /* 0x0000000400007c02 */ /* 0x000fce0008000f00 */
.L_x_168:
[----:B-1----:R1:W4:Y:S02]  /*84a0*/  SYNCS.PHASECHK.TRANS64.TRYWAIT P0, [R0+URZ], R2 ;  /* 0x00000002000075a7 */ /* 0x00232400080011ff */
[----:B----4-:R-:W-:Y:S05]  /*84b0*/  @!P0 NANOSLEEP.SYNCS 0x989680 ;  /* 0x009896800000895d */ /* 0x010fea0003900000 */
[----:B------:R-:W4:Y:S02]  /*84c0*/  @!P0 SYNCS.PHASECHK.TRANS64 P0, [R0+URZ], R2 ;  /* 0x00000002000085a7 */ /* 0x000f2400080010ff */
[----:B----4-:R-:W-:Y:S05]  /*84d0*/  @!P0 BRA `(.L_x_168) ;  /* 0xfffffffc00f08947 */ /* 0x010fea000383ffff */
[----:B------:R-:W-:Y:S05]  /*84e0*/  BRA `(.L_x_169) ;  /* 0xffffffc8005c7947 */ /* 0x000fea000383ffff */
.L_x_97:
[----:B--2---:R2:W4:Y:S02]  /*84f0*/  SYNCS.PHASECHK.TRANS64.TRYWAIT P0, [R0+URZ+0x70], R2 ;  /* 0x00007002000075a7 */ /* 0x00452400080011ff */
[----:B----4-:R-:W-:Y:S05]  /*8500*/  @!P0 NANOSLEEP.SYNCS 0x989680 ;  /* 0x009896800000895d */ /* 0x010fea0003900000 */
[----:B------:R-:W4:Y:S02]  /*8510*/  @!P0 SYNCS.PHASECHK.TRANS64 P0, [R0+URZ+0x70], R2 ;  /* 0x00007002000085a7 */ /* 0x000f2400080010ff */
[----:B----4-:R-:W-:Y:S05]  /*8520*/  @!P0 BRA `(.L_x_97) ;  /* 0xfffffffc00f08947 */ /* 0x010fea000383ffff */
[----:B------:R-:W-:Y:S05]  /*8530*/  BRA `(.L_x_170) ;  /* 0xffffffcc00407947 */ /* 0x000fea000383ffff */
.L_x_107:
[----:B-1----:R1:W3:Y:S02]  /*8540*/  SYNCS.PHASECHK.TRANS64.TRYWAIT P1, [R0+URZ+0x30], R3 ;  /* 0x00003003000075a7 */ /* 0x0022e400080211ff */
[----:B---3--:R-:W-:Y:S05]  /*8550*/  @!P1 NANOSLEEP.SYNCS 0x989680 ;  /* 0x009896800000995d */ /* 0x008fea0003900000 */
[----:B------:R-:W3:Y:S02]  /*8560*/  @!P1 SYNCS.PHASECHK.TRANS64 P1, [R0+URZ+0x30], R3 ;  /* 0x00003003000095a7 */ /* 0x000ee400080210ff */
[----:B---3--:R-:W-:Y:S05]  /*8570*/  @!P1 BRA `(.L_x_107) ;  /* 0xfffffffc00f09947 */ /* 0x008fea000383ffff */
[----:B------:R-:W-:Y:S05]  /*8580*/  BRA `(.L_x_106) ;  /* 0xffffffd800707947 */ /* 0x000fea000383ffff */
.L_x_109:
[----:B-1----:R1:W4:Y:S02]  /*8590*/  SYNCS.PHASECHK.TRANS64.TRYWAIT P0, [R106+URZ+0x90], R2 ;  /* 0x000090026a0075a7 */ /* 0x00232400080011ff */
[----:B----4-:R-:W-:Y:S05]  /*85a0*/  @!P0 NANOSLEEP.SYNCS 0x989680 ;  /* 0x009896800000895d */ /* 0x010fea0003900000 */
[----:B------:R-:W4:Y:S02]  /*85b0*/  @!P0 SYNCS.PHASECHK.TRANS64 P0, [R106+URZ+0x90], R2 ;  /* 0x000090026a0085a7 */ /* 0x000f2400080010ff */
[----:B----4-:R-:W-:Y:S05]  /*85c0*/  @!P0 BRA `(.L_x_109) ;  /* 0xfffffffc00f08947 */ /* 0x010fea000383ffff */
[----:B------:R-:W-:Y:S05]  /*85d0*/  BRA `(.L_x_108) ;  /* 0xffffffd800a87947 */ /* 0x000fea000383ffff */
.L_x_120:
[----:B--2---:R2:W4:Y:S02]  /*85e0*/  SYNCS.PHASECHK.TRANS64.TRYWAIT P0, [R2+URZ+0x30], R71 ;  /* 0x00003047020075a7 */ /* 0x00452400080011ff */
[----:B----4-:R-:W-:Y:S05]  /*85f0*/  @!P0 NANOSLEEP.SYNCS 0x989680 ;  /* 0x009896800000895d */ /* 0x010fea0003900000 */
[----:B------:R-:W4:Y:S02]  /*8600*/  @!P0 SYNCS.PHASECHK.TRANS64 P0, [R2+URZ+0x30], R71 ;  /* 0x00003047020085a7 */ /* 0x000f2400080010ff */
[----:B----4-:R-:W-:Y:S05]  /*8610*/  @!P0 BRA `(.L_x_120) ;  /* 0xfffffffc00f08947 */ /* 0x010fea000383ffff */
[----:B------:R-:W-:Y:S05]  /*8620*/  BRA `(.L_x_119) ;  /* 0xffffffe400907947 */ /* 0x000fea000383ffff */
        .weak           $__internal_0_$__cuda_sm10x_tcgen05_guardrail_trap_col_being_dealloced_not_returned_by_alloc
        .type           $__internal_0_$__cuda_sm10x_tcgen05_guardrail_trap_col_being_dealloced_not_returned_by_alloc,@function
        .size           $__internal_0_$__cuda_sm10x_tcgen05_guardrail_trap_col_being_dealloced_not_returned_by_alloc,($__internal_1_$__cuda_sm10x_tcgen05_guardrail_trap_phase_invalid_during_alloc - $__internal_0_$__cuda_sm10x_tcgen05_guardrail_trap_col_being_dealloced_not_returned_by_alloc)
$__internal_0_$__cuda_sm10x_tcgen05_guardrail_trap_col_being_dealloced_not_returned_by_alloc:
[----:B------:R-:W-:Y:S05]  /*8630*/  BPT.TRAP 0x1 ;  /* 0x000000040000795c */ /* 0x000fea0000300000 */
[----:B------:R-:W-:-:S04]  /*8640*/  HFMA2 R3, -RZ, RZ, 0, 0 ;  /* 0x00000000ff037431 */ /* 0x000fc800000001ff */
[----:B------:R-:W-:Y:S05]  /*8650*/  RET.REL.NODEC R2 `(_ZN7cutlass13device_kernelINS_4gemm6kernel13GemmUniversalIN4cute5tupleIJiiiiEEENS1_10collective13CollectiveMmaINS1_35MainloopSm100TmaUmmaWarpSpecializedILi3ELi2ELi4ENS5_IJNS4_1CILi2EEENSA_ILi1EEESC_EEEEENS5_IJNSA_ILi256EEENSA_ILi64EEESG_EEENS_10bfloat16_tENS5_IJlSC_lEEESI_SJ_NS4_8TiledMMAINS4_8MMA_AtomIJNS4_26SM100_MMA_F16BF16_2x1SM_SSISI_SI_fLi256ELi64ELNS4_4UMMA5MajorE0ELSO_0ELNSN_7ScaleInE0ELSP_0EEEEEENS4_6LayoutINS5_IJSC_SC_SC_EEENS5_IJNSA_ILi0EEESU_SU_EEEEENS5_IJNS4_10UnderscoreESX_SX_EEEEENS4_18SM100_TMA_2SM_LOADENS4_14ComposedLayoutINS4_7SwizzleILi3ELi4ELi3EEENS4_18smem_ptr_flag_bitsILi16EEENSS_INS5_IJNSA_ILi8EEESG_EEENS5_IJSG_SC_EEEEEEEvNS4_8identityES10_S1A_vS1B_EENS_8epilogue10collective18CollectiveEpilogueINS1D_23Sm100TmaWarpSpecializedILi3ELi2ELi32ELb1ELb0EEEJNS5_IJNSA_ILi128EEESG_SG_EEENS5_IJNSS_IS1I_SC_EENSS_INSA_ILi32EEESC_EEEEESI_SJ_SI_SJ_NS1D_6fusion15FusionCallbacksIS1H_NS1O_17LinearCombinationISI_fSI_fLNS_15FloatRoundStyleE2EEES1J_S1N_JEEENS4_5SM1004TMEM4LOAD26SM100_TMEM_LOAD_32dp32b32xENS4_13SM90_TMA_LOADENS11_INS12_ILi2ELi4ELi3EEES15_NSS_INS5_IJS16_S1L_EEENS5_IJS1L_SC_EEEEEEENS4_39AutoVectorizingCopyWithAssumedAlignmentILi128EEENS4_14SM90_TMA_STOREES23_S25_S25_EEEvvEEEEvNT_6ParamsE) ;  /* 0xffffff7802687950 */ /* 0x000fea0003c3ffff */
        .weak           $__internal_1_$__cuda_sm10x_tcgen05_guardrail_trap_phase_invalid_during_alloc
        .type           $__internal_1_$__cuda_sm10x_tcgen05_guardrail_trap_phase_invalid_during_alloc,@function
        .size           $__internal_1_$__cuda_sm10x_tcgen05_guardrail_trap_phase_invalid_during_alloc,($__internal_2_$__cuda_sm10x_tcgen05_guardrail_trap_unallocated_columns_being_dealloced - $__internal_1_$__cuda_sm10x_tcgen05_guardrail_trap_phase_invalid_during_alloc)
$__internal_1_$__cuda_sm10x_tcgen05_guardrail_trap_phase_invalid_during_alloc:
[----:B------:R-:W-:Y:S05]  /*8660*/  BPT.TRAP 0x1 ;  /* 0x000000040000795c */ /* 0x000fea0000300000 */
[----:B------:R-:W-:-:S04]  /*8670*/  MOV R3, 0x0 ;  /* 0x0000000000037802 */ /* 0x000fc80000000f00 */
[----:B------:R-:W-:Y:S05]  /*8680*/  RET.REL.NODEC R2 `(_ZN7cutlass13device_kernelINS_4gemm6kernel13GemmUniversalIN4cute5tupleIJiiiiEEENS1_10collective13CollectiveMmaINS1_35MainloopSm100TmaUmmaWarpSpecializedILi3ELi2ELi4ENS5_IJNS4_1CILi2EEENSA_ILi1EEESC_EEEEENS5_IJNSA_ILi256EEENSA_ILi64EEESG_EEENS_10bfloat16_tENS5_IJlSC_lEEESI_SJ_NS4_8TiledMMAINS4_8MMA_AtomIJNS4_26SM100_MMA_F16BF16_2x1SM_SSISI_SI_fLi256ELi64ELNS4_4UMMA5MajorE0ELSO_0ELNSN_7ScaleInE0ELSP_0EEEEEENS4_6LayoutINS5_IJSC_SC_SC_EEENS5_IJNSA_ILi0EEESU_SU_EEEEENS5_IJNS4_10UnderscoreESX_SX_EEEEENS4_18SM100_TMA_2SM_LOADENS4_14ComposedLayoutINS4_7SwizzleILi3ELi4ELi3EEENS4_18smem_ptr_flag_bitsILi16EEENSS_INS5_IJNSA_ILi8EEESG_EEENS5_IJSG_SC_EEEEEEEvNS4_8identityES10_S1A_vS1B_EENS_8epilogue10collective18CollectiveEpilogueINS1D_23Sm100TmaWarpSpecializedILi3ELi2ELi32ELb1ELb0EEEJNS5_IJNSA_ILi128EEESG_SG_EEENS5_IJNSS_IS1I_SC_EENSS_INSA_ILi32EEESC_EEEEESI_SJ_SI_SJ_NS1D_6fusion15FusionCallbacksIS1H_NS1O_17LinearCombinationISI_fSI_fLNS_15FloatRoundStyleE2EEES1J_S1N_JEEENS4_5SM1004TMEM4LOAD26SM100_TMEM_LOAD_32dp32b32xENS4_13SM90_TMA_LOADENS11_INS12_ILi2ELi4ELi3EEES15_NSS_INS5_IJS16_S1L_EEENS5_IJS1L_SC_EEEEEEENS4_39AutoVectorizingCopyWithAssumedAlignmentILi128EEENS4_14SM90_TMA_STOREES23_S25_S25_EEEvvEEEEvNT_6ParamsE) ;  /* 0xffffff78025c7950 */ /* 0x000fea0003c3ffff */
        .weak           $__internal_2_$__cuda_sm10x_tcgen05_guardrail_trap_unallocated_columns_being_dealloced
        .type           $__internal_2_$__cuda_sm10x_tcgen05_guardrail_trap_unallocated_columns_being_dealloced,@function
        .size           $__internal_2_$__cuda_sm10x_tcgen05_guardrail_trap_unallocated_columns_being_dealloced,(.L_x_172 - $__internal_2_$__cuda_sm10x_tcgen05_guardrail_trap_unallocated_columns_being_dealloced)
$__internal_2_$__cuda_sm10x_tcgen05_guardrail_trap_unallocated_columns_being_dealloced:
[----:B------:R-:W-:Y:S05]  /*8690*/  BPT.TRAP 0x1 ;  /* 0x000000040000795c */ /* 0x000fea0000300000 */
[----:B------:R-:W-:-:S04]  /*86a0*/  HFMA2 R3, -RZ, RZ, 0, 0 ;  /* 0x00000000ff037431 */ /* 0x000fc800000001ff */
[----:B------:R-:W-:Y:S05]  /*86b0*/  RET.REL.NODEC R2 `(_ZN7cutlass13device_kernelINS_4gemm6kernel13GemmUniversalIN4cute5tupleIJiiiiEEENS1_10collective13CollectiveMmaINS1_35MainloopSm100TmaUmmaWarpSpecializedILi3ELi2ELi4ENS5_IJNS4_1CILi2EEENSA_ILi1EEESC_EEEEENS5_IJNSA_ILi256EEENSA_ILi64EEESG_EEENS_10bfloat16_tENS5_IJlSC_lEEESI_SJ_NS4_8TiledMMAINS4_8MMA_AtomIJNS4_26SM100_MMA_F16BF16_2x1SM_SSISI_SI_fLi256ELi64ELNS4_4UMMA5MajorE0ELSO_0ELNSN_7ScaleInE0ELSP_0EEEEEENS4_6LayoutINS5_IJSC_SC_SC_EEENS5_IJNSA_ILi0EEESU_SU_EEEEENS5_IJNS4_10UnderscoreESX_SX_EEEEENS4_18SM100_TMA_2SM_LOADENS4_14ComposedLayoutINS4_7SwizzleILi3ELi4ELi3EEENS4_18smem_ptr_flag_bitsILi16EEENSS_INS5_IJNSA_ILi8EEESG_EEENS5_IJSG_SC_EEEEEEEvNS4_8identityES10_S1A_vS1B_EENS_8epilogue10collective18CollectiveEpilogueINS1D_23Sm100TmaWarpSpecializedILi3ELi2ELi32ELb1ELb0EEEJNS5_IJNSA_ILi128EEESG_SG_EEENS5_IJNSS_IS1I_SC_EENSS_INSA_ILi32EEESC_EEEEESI_SJ_SI_SJ_NS1D_6fusion15FusionCallbacksIS1H_NS1O_17LinearCombinationISI_fSI_fLNS_15FloatRoundStyleE2EEES1J_S1N_JEEENS4_5SM1004TMEM4LOAD26SM100_TMEM_LOAD_32dp32b32xENS4_13SM90_TMA_LOADENS11_INS12_ILi2ELi4ELi3EEES15_NSS_INS5_IJS16_S1L_EEENS5_IJS1L_SC_EEEEEEENS4_39AutoVectorizingCopyWithAssumedAlignmentILi128EEENS4_14SM90_TMA_STOREES23_S25_S25_EEEvvEEEEvNT_6ParamsE) ;  /* 0xffffff7802507950 */ /* 0x000fea0003c3ffff */
.L_x_171:
[----:B------:R-:W-:-:S00]  /*86c0*/  BRA `(.L_x_171) ;  /* 0xfffffffc00fc7947 */ /* 0x000fc0000383ffff */
[----:B------:R-:W-:-:S00]  /*86d0*/  NOP ;  /* 0x0000000000007918 */ /* 0x000fc00000000000 */
        /* <DEDUP_REMOVED lines=10> */
.L_x_172:


//--------------------- .nv.global.init           --------------------------
	.section	.nv.global.init,"aw",@progbits
.nv.global.init:
	.type		$str$27,@object
	.size		$str$27,($str$28 - $str$27)
$str$27:
        /*0000*/ 	.byte	0x28, 0x61, 0x64, 0x64, 0x72, 0x65, 0x73, 0x73, 0x20, 0x26, 0x20, 0x6d, 0x61, 0x73, 0x6b, 0x29
        /*0010*/ 	.byte	0x20, 0x3d, 0x3d, 0x20, 0x30, 0x00
	.type		$str$28,@object
	.size		$str$28,($str$26 - $str$28)
$str$28:
        /*0016*/ 	.byte	0x2f, 0x74, 0x6d, 0x70, 0x2f, 0x63, 0x75, 0x74, 0x6c, 0x61, 0x73, 0x73, 0x5f, 0x73, 0x77, 0x65
        /*0026*/ 	.byte	0x65, 0x70, 0x5f, 0x73, 0x72, 0x63, 0x2f, 0x69, 0x6e, 0x63, 0x6c, 0x75, 0x64, 0x65, 0x2f, 0x63
        /*0036*/ 	.byte	0x75, 0x74, 0x65, 0x2f, 0x70, 0x6f, 0x69, 0x6e, 0x74, 0x65, 0x72, 0x5f, 0x66, 0x6c, 0x61, 0x67
        /*0046*/ 	.byte	0x67, 0x65, 0x64, 0x2e, 0x68, 0x70, 0x70, 0x00
	.type		$str$26,@object
	.size		$str$26,($str$25 - $str$26)
$str$26:
        /*004e*/ 	.byte	0x2f, 0x74, 0x6d, 0x70, 0x2f, 0x63, 0x75, 0x74, 0x6c, 0x61, 0x73, 0x73, 0x5f, 0x73, 0x77, 0x65
        /*005e*/ 	.byte	0x65, 0x70, 0x5f, 0x73, 0x72, 0x63, 0x2f, 0x69, 0x6e, 0x63, 0x6c, 0x75, 0x64, 0x65, 0x2f, 0x63
        /*006e*/ 	.byte	0x75, 0x74, 0x65, 0x2f, 0x61, 0x74, 0x6f, 0x6d, 0x2f, 0x63, 0x6f, 0x70, 0x79, 0x5f, 0x74, 0x72
        /*007e*/ 	.byte	0x61, 0x69, 0x74, 0x73, 0x5f, 0x73, 0x6d, 0x31, 0x30, 0x30, 0x2e, 0x68, 0x70, 0x70, 0x00
	.type		$str$25,@object
	.size		$str$25,(__unnamed_1 - $str$25)
$str$25:
        /*008d*/ 	.byte	0x28, 0x28, 0x75, 0x69, 0x6e, 0x74, 0x33, 0x32, 0x5f, 0x74, 0x28, 0x74, 0x68, 0x72, 0x65, 0x61
        /*009d*/ 	.byte	0x64, 0x49, 0x64, 0x78, 0x2e, 0x78, 0x29, 0x20, 0x2f, 0x20, 0x33, 0x32, 0x29, 0x20, 0x25, 0x20
        /*00ad*/ 	.byte	0x34, 0x29, 0x20, 0x3d, 0x3d, 0x20, 0x28, 0x28, 0x28, 0x74, 0x6d, 0x65, 0x6d, 0x5f, 0x61, 0x64
        /*00bd*/ 	.byte	0x64, 0x72, 0x20, 0x3e, 0x3e, 0x20, 0x31, 0x36, 0x29, 0x20, 0x2f, 0x20, 0x33, 0x32, 0x29, 0x20
        /*00cd*/ 	.byte	0x25, 0x20, 0x34, 0x29, 0x00
	.type		__unnamed_1,@object
	.size		__unnamed_1,(__unnamed_2 - __unnamed_1)
__unnamed_1:
        /*00d2*/ 	.byte	0x61, 0x75, 0x74, 0x6f, 0x20, 0x63, 0x75, 0x74, 0x65, 0x3a, 0x3a, 0x61, 0x73, 0x5f, 0x70, 0x6f
        /* <DEDUP_REMOVED lines=24> */
        /*0262*/ 	.byte	0x34, 0x30, 0x39, 0x36, 0x3e, 0x3e, 0x3e, 0x3e, 0x5d, 0x00
	.type		__unnamed_2,@object
	.size		__unnamed_2,(.L_2 - __unnamed_2)
__unnamed_2:
        /* <DEDUP_REMOVED lines=42> */
        /*050c*/ 	.byte	0x3e, 0x3e, 0x5d, 0x00
.L_2:


//--------------------- .nv.shared._ZN7cutlass13device_kernelINS_4gemm6kernel13GemmUniversalIN4cute5tupleIJiiiiEEENS1_10collective13CollectiveMmaINS1_35MainloopSm100TmaUmmaWarpSpecializedILi3ELi2ELi4ENS5_IJNS4_1CILi2EEENSA_ILi1EEESC_EEEEENS5_IJNSA_ILi256EEENSA_ILi64EEESG_EEENS_10bfloat16_tENS5_IJlSC_lEEESI_SJ_NS4_8TiledMMAINS4_8MMA_AtomIJNS4_26SM100_MMA_F16BF16_2x1SM_SSISI_SI_fLi256ELi64ELNS4_4UMMA5MajorE0ELSO_0ELNSN_7ScaleInE0ELSP_0EEEEEENS4_6LayoutINS5_IJSC_SC_SC_EEENS5_IJNSA_ILi0EEESU_SU_EEEEENS5_IJNS4_10UnderscoreESX_SX_EEEEENS4_18SM100_TMA_2SM_LOADENS4_14ComposedLayoutINS4_7SwizzleILi3ELi4ELi3EEENS4_18smem_ptr_flag_bitsILi16EEENSS_INS5_IJNSA_ILi8EEESG_EEENS5_IJSG_SC_EEEEEEEvNS4_8identityES10_S1A_vS1B_EENS_8epilogue10collective18CollectiveEpilogueINS1D_23Sm100TmaWarpSpecializedILi3ELi2ELi32ELb1ELb0EEEJNS5_IJNSA_ILi128EEESG_SG_EEENS5_IJNSS_IS1I_SC_EENSS_INSA_ILi32EEESC_EEEEESI_SJ_SI_SJ_NS1D_6fusion15FusionCallbacksIS1H_NS1O_17LinearCombinationISI_fSI_fLNS_15FloatRoundStyleE2EEES1J_S1N_JEEENS4_5SM1004TMEM4LOAD26SM100_TMEM_LOAD_32dp32b32xENS4_13SM90_TMA_LOADENS11_INS12_ILi2ELi4ELi3EEES15_NSS_INS5_IJS16_S1L_EEENS5_IJS1L_SC_EEEEEEENS4_39AutoVectorizingCopyWithAssumedAlignmentILi128EEENS4_14SM90_TMA_STOREES23_S25_S25_EEEvvEEEEvNT_6ParamsE --------------------------
	.section	.nv.shared._ZN7cutlass13device_kernelINS_4gemm6kernel13GemmUniversalIN4cute5tupleIJiiiiEEENS1_10collective13CollectiveMmaINS1_35MainloopSm100TmaUmmaWarpSpecializedILi3ELi2ELi4ENS5_IJNS4_1CILi2EEENSA_ILi1EEESC_EEEEENS5_IJNSA_ILi256EEENSA_ILi64EEESG_EEENS_10bfloat16_tENS5_IJlSC_lEEESI_SJ_NS4_8TiledMMAINS4_8MMA_AtomIJNS4_26SM100_MMA_F16BF16_2x1SM_SSISI_SI_fLi256ELi64ELNS4_4UMMA5MajorE0ELSO_0ELNSN_7ScaleInE0ELSP_0EEEEEENS4_6LayoutINS5_IJSC_SC_SC_EEENS5_IJNSA_ILi0EEESU_SU_EEEEENS5_IJNS4_10UnderscoreESX_SX_EEEEENS4_18SM100_TMA_2SM_LOADENS4_14ComposedLayoutINS4_7SwizzleILi3ELi4ELi3EEENS4_18smem_ptr_flag_bitsILi16EEENSS_INS5_IJNSA_ILi8EEESG_EEENS5_IJSG_SC_EEEEEEEvNS4_8identityES10_S1A_vS1B_EENS_8epilogue10collective18CollectiveEpilogueINS1D_23Sm100TmaWarpSpecializedILi3ELi2ELi32ELb1ELb0EEEJNS5_IJNSA_ILi128EEESG_SG_EEENS5_IJNSS_IS1I_SC_EENSS_INSA_ILi32EEESC_EEEEESI_SJ_SI_SJ_NS1D_6fusion15FusionCallbacksIS1H_NS1O_17LinearCombinationISI_fSI_fLNS_15FloatRoundStyleE2EEES1J_S1N_JEEENS4_5SM1004TMEM4LOAD26SM100_TMEM_LOAD_32dp32b32xENS4_13SM90_TMA_LOADENS11_INS12_ILi2ELi4ELi3EEES15_NSS_INS5_IJS16_S1L_EEENS5_IJS1L_SC_EEEEEEENS4_39AutoVectorizingCopyWithAssumedAlignmentILi128EEENS4_14SM90_TMA_STOREES23_S25_S25_EEEvvEEEEvNT_6ParamsE,"aw",@nobits
	.sectionflags	@""
	.align	16
	.zero		1024


//--------------------- .nv.shared.reserved.0     --------------------------
	.section	.nv.shared.reserved.0,"aw",@nobits
	.weak		__nv_reservedSMEM_offset_0_alias
	.size		__nv_reservedSMEM_offset_0_alias, 0, 64
	.other		__nv_reservedSMEM_offset_0_alias,@"STO_CUDA_RESERVED_SHARED STV_DEFAULT"
__nv_reservedSMEM_offset_0_alias:
	.zero		0
.nv.shared.reserved.0:
	.zero		64
	.weak		__nv_reservedSMEM_tcgen05_partition
	.type		__nv_reservedSMEM_tcgen05_partition,@object
	.size		__nv_reservedSMEM_tcgen05_partition,(.L_0 - __nv_reservedSMEM_tcgen05_partition)
__nv_reservedSMEM_tcgen05_partition:
	.zero		32
.L_0:


//--------------------- .nv.global                --------------------------
	.section	.nv.global,"aw",@nobits
.nv.global:
	.type		_ZN39_INTERNAL_57f69294_4_k_cu_dd5e33d4_81784cute1_E,@object
	.size		_ZN39_INTERNAL_57f69294_4_k_cu_dd5e33d4_81784cute1_E,(_ZN39_INTERNAL_57f69294_4_k_cu_dd5e33d4_81784cuda3std3__45__cpo6cbeginE - _ZN39_INTERNAL_57f69294_4_k_cu_dd5e33d4_81784cute1_E)
_ZN39_INTERNAL_57f69294_4_k_cu_dd5e33d4_81784cute1_E:
	.zero		1
	.type		_ZN39_INTERNAL_57f69294_4_k_cu_dd5e33d4_81784cuda3std3__45__cpo6cbeginE,@object
	.size		_ZN39_INTERNAL_57f69294_4_k_cu_dd5e33d4_81784cuda3std3__45__cpo6cbeginE,(_ZN39_INTERNAL_57f69294_4_k_cu_dd5e33d4_81784cuda3std3__48in_placeE - _ZN39_INTERNAL_57f69294_4_k_cu_dd5e33d4_81784cuda3std3__45__cpo6cbeginE)
_ZN39_INTERNAL_57f69294_4_k_cu_dd5e33d4_81784cuda3std3__45__cpo6cbeginE:
	.zero		1
	.type		_ZN39_INTERNAL_57f69294_4_k_cu_dd5e33d4_81784cuda3std3__48in_placeE,@object
	.size		_ZN39_INTERNAL_57f69294_4_k_cu_dd5e33d4_81784cuda3std3__48in_placeE,(_ZN39_INTERNAL_57f69294_4_k_cu_dd5e33d4_81784cuda3std6ranges3__45__cpo9iter_moveE - _ZN39_INTERNAL_57f69294_4_k_cu_dd5e33d4_81784cuda3std3__48in_placeE)
_ZN39_INTERNAL_57f69294_4_k_cu_dd5e33d4_81784cuda3std3__48in_placeE:
	.zero		1
	.type		_ZN39_INTERNAL_57f69294_4_k_cu_dd5e33d4_81784cuda3std6ranges3__45__cpo9iter_moveE,@object
	.size		_ZN39_INTERNAL_57f69294_4_k_cu_dd5e33d4_81784cuda3std6ranges3__45__cpo9iter_moveE,(_ZN39_INTERNAL_57f69294_4_k_cu_dd5e33d4_81784cuda3std3__45__cpo5beginE - _ZN39_INTERNAL_57f69294_4_k_cu_dd5e33d4_81784cuda3std6ranges3__45__cpo9iter_moveE)
_ZN39_INTERNAL_57f69294_4_k_cu_dd5e33d4_81784cuda3std6ranges3__45__cpo9iter_moveE:
	.zero		1
	.type		_ZN39_INTERNAL_57f69294_4_k_cu_dd5e33d4_81784cuda3std3__45__cpo5beginE,@object
	.size		_ZN39_INTERNAL_57f69294_4_k_cu_dd5e33d4_81784cuda3std3__45__cpo5beginE,(_ZN39_INTERNAL_57f69294_4_k_cu_dd5e33d4_81784cuda3std3__441_GLOBAL__N__57f69294_4_k_cu_dd5e33d4_81786ignoreE - _ZN39_INTERNAL_57f69294_4_k_cu_dd5e33d4_81784cuda3std3__45__cpo5beginE)
_ZN39_INTERNAL_57f69294_4_k_cu_dd5e33d4_81784cuda3std3__45__cpo5beginE:
	.zero		1
	.type		_ZN39_INTERNAL_57f69294_4_k_cu_dd5e33d4_81784cuda3std3__441_GLOBAL__N__57f69294_4_k_cu_dd5e33d4_81786ignoreE,@object
	.size		_ZN39_INTERNAL_57f69294_4_k_cu_dd5e33d4_81784cuda3std3__441_GLOBAL__N__57f69294_4_k_cu_dd5e33d4_81786ignoreE,(_ZN39_INTERNAL_57f69294_4_k_cu_dd5e33d4_81784cute7productE - _ZN39_INTERNAL_57f69294_4_k_cu_dd5e33d4_81784cuda3std3__441_GLOBAL__N__57f69294_4_k_cu_dd5e33d4_81786ignoreE)
_ZN39_INTERNAL_57f69294_4_k_cu_dd5e33d4_81784cuda3std3__441_GLOBAL__N__57f69294_4_k_cu_dd5e33d4_81786ignoreE:
	.zero		1
	.type		_ZN39_INTERNAL_57f69294_4_k_cu_dd5e33d4_81784cute7productE,@object
	.size		_ZN39_INTERNAL_57f69294_4_k_cu_dd5e33d4_81784cute7productE,(_ZN39_INTERNAL_57f69294_4_k_cu_dd5e33d4_81784cuda3std3__45__cpo3endE - _ZN39_INTERNAL_57f69294_4_k_cu_dd5e33d4_81784cute7productE)
_ZN39_INTERNAL_57f69294_4_k_cu_dd5e33d4_81784cute7productE:
	.zero		1
	.type		_ZN39_INTERNAL_57f69294_4_k_cu_dd5e33d4_81784cuda3std3__45__cpo3endE,@object
	.size		_ZN39_INTERNAL_57f69294_4_k_cu_dd5e33d4_81784cuda3std3__45__cpo3endE,(_ZN39_INTERNAL_57f69294_4_k_cu_dd5e33d4_81784cuda3std3__419piecewise_constructE - _ZN39_INTERNAL_57f69294_4_k_cu_dd5e33d4_81784cuda3std3__45__cpo3endE)
_ZN39_INTERNAL_57f69294_4_k_cu_dd5e33d4_81784cuda3std3__45__cpo3endE:
	.zero		1
	.type		_ZN39_INTERNAL_57f69294_4_k_cu_dd5e33d4_81784cuda3std3__419piecewise_constructE,@object
	.size		_ZN39_INTERNAL_57f69294_4_k_cu_dd5e33d4_81784cuda3std3__419piecewise_constructE,(_ZN39_INTERNAL_57f69294_4_k_cu_dd5e33d4_81784cuda3std3__45__cpo4cendE - _ZN39_INTERNAL_57f69294_4_k_cu_dd5e33d4_81784cuda3std3__419piecewise_constructE)
_ZN39_INTERNAL_57f69294_4_k_cu_dd5e33d4_81784cuda3std3__419piecewise_constructE:
	.zero		1
	.type		_ZN39_INTERNAL_57f69294_4_k_cu_dd5e33d4_81784cuda3std3__45__cpo4cendE,@object
	.size		_ZN39_INTERNAL_57f69294_4_k_cu_dd5e33d4_81784cuda3std3__45__cpo4cendE,(_ZN39_INTERNAL_57f69294_4_k_cu_dd5e33d4_81784cuda3std6ranges3__45__cpo4swapE - _ZN39_INTERNAL_57f69294_4_k_cu_dd5e33d4_81784cuda3std3__45__cpo4cendE)
_ZN39_INTERNAL_57f69294_4_k_cu_dd5e33d4_81784cuda3std3__45__cpo4cendE:
	.zero		1
	.type		_ZN39_INTERNAL_57f69294_4_k_cu_dd5e33d4_81784cuda3std6ranges3__45__cpo4swapE,@object
	.size		_ZN39_INTERNAL_57f69294_4_k_cu_dd5e33d4_81784cuda3std6ranges3__45__cpo4swapE,(.L_10 - _ZN39_INTERNAL_57f69294_4_k_cu_dd5e33d4_81784cuda3std6ranges3__45__cpo4swapE)
_ZN39_INTERNAL_57f69294_4_k_cu_dd5e33d4_81784cuda3std6ranges3__45__cpo4swapE:
	.zero		1
.L_10:


//--------------------- .nv.constant0._ZN7cutlass13device_kernelINS_4gemm6kernel13GemmUniversalIN4cute5tupleIJiiiiEEENS1_10collective13CollectiveMmaINS1_35MainloopSm100TmaUmmaWarpSpecializedILi3ELi2ELi4ENS5_IJNS4_1CILi2EEENSA_ILi1EEESC_EEEEENS5_IJNSA_ILi256EEENSA_ILi64EEESG_EEENS_10bfloat16_tENS5_IJlSC_lEEESI_SJ_NS4_8TiledMMAINS4_8MMA_AtomIJNS4_26SM100_MMA_F16BF16_2x1SM_SSISI_SI_fLi256ELi64ELNS4_4UMMA5MajorE0ELSO_0ELNSN_7ScaleInE0ELSP_0EEEEEENS4_6LayoutINS5_IJSC_SC_SC_EEENS5_IJNSA_ILi0EEESU_SU_EEEEENS5_IJNS4_10UnderscoreESX_SX_EEEEENS4_18SM100_TMA_2SM_LOADENS4_14ComposedLayoutINS4_7SwizzleILi3ELi4ELi3EEENS4_18smem_ptr_flag_bitsILi16EEENSS_INS5_IJNSA_ILi8EEESG_EEENS5_IJSG_SC_EEEEEEEvNS4_8identityES10_S1A_vS1B_EENS_8epilogue10collective18CollectiveEpilogueINS1D_23Sm100TmaWarpSpecializedILi3ELi2ELi32ELb1ELb0EEEJNS5_IJNSA_ILi128EEESG_SG_EEENS5_IJNSS_IS1I_SC_EENSS_INSA_ILi32EEESC_EEEEESI_SJ_SI_SJ_NS1D_6fusion15FusionCallbacksIS1H_NS1O_17LinearCombinationISI_fSI_fLNS_15FloatRoundStyleE2EEES1J_S1N_JEEENS4_5SM1004TMEM4LOAD26SM100_TMEM_LOAD_32dp32b32xENS4_13SM90_TMA_LOADENS11_INS12_ILi2ELi4ELi3EEES15_NSS_INS5_IJS16_S1L_EEENS5_IJS1L_SC_EEEEEEENS4_39AutoVectorizingCopyWithAssumedAlignmentILi128EEENS4_14SM90_TMA_STOREES23_S25_S25_EEEvvEEEEvNT_6ParamsE --------------------------
	.section	.nv.constant0._ZN7cutlass13device_kernelINS_4gemm6kernel13GemmUniversalIN4cute5tupleIJiiiiEEENS1_10collective13CollectiveMmaINS1_35MainloopSm100TmaUmmaWarpSpecializedILi3ELi2ELi4ENS5_IJNS4_1CILi2EEENSA_ILi1EEESC_EEEEENS5_IJNSA_ILi256EEENSA_ILi64EEESG_EEENS_10bfloat16_tENS5_IJlSC_lEEESI_SJ_NS4_8TiledMMAINS4_8MMA_AtomIJNS4_26SM100_MMA_F16BF16_2x1SM_SSISI_SI_fLi256ELi64ELNS4_4UMMA5MajorE0ELSO_0ELNSN_7ScaleInE0ELSP_0EEEEEENS4_6LayoutINS5_IJSC_SC_SC_EEENS5_IJNSA_ILi0EEESU_SU_EEEEENS5_IJNS4_10UnderscoreESX_SX_EEEEENS4_18SM100_TMA_2SM_LOADENS4_14ComposedLayoutINS4_7SwizzleILi3ELi4ELi3EEENS4_18smem_ptr_flag_bitsILi16EEENSS_INS5_IJNSA_ILi8EEESG_EEENS5_IJSG_SC_EEEEEEEvNS4_8identityES10_S1A_vS1B_EENS_8epilogue10collective18CollectiveEpilogueINS1D_23Sm100TmaWarpSpecializedILi3ELi2ELi32ELb1ELb0EEEJNS5_IJNSA_ILi128EEESG_SG_EEENS5_IJNSS_IS1I_SC_EENSS_INSA_ILi32EEESC_EEEEESI_SJ_SI_SJ_NS1D_6fusion15FusionCallbacksIS1H_NS1O_17LinearCombinationISI_fSI_fLNS_15FloatRoundStyleE2EEES1J_S1N_JEEENS4_5SM1004TMEM4LOAD26SM100_TMEM_LOAD_32dp32b32xENS4_13SM90_TMA_LOADENS11_INS12_ILi2ELi4ELi3EEES15_NSS_INS5_IJS16_S1L_EEENS5_IJS1L_SC_EEEEEEENS4_39AutoVectorizingCopyWithAssumedAlignmentILi128EEENS4_14SM90_TMA_STOREES23_S25_S25_EEEvvEEEEvNT_6ParamsE,"a",@progbits
	.sectionflags	@""
	.align	4
.nv.constant0._ZN7cutlass13device_kernelINS_4gemm6kernel13GemmUniversalIN4cute5tupleIJiiiiEEENS1_10collective13CollectiveMmaINS1_35MainloopSm100TmaUmmaWarpSpecializedILi3ELi2ELi4ENS5_IJNS4_1CILi2EEENSA_ILi1EEESC_EEEEENS5_IJNSA_ILi256EEENSA_ILi64EEESG_EEENS_10bfloat16_tENS5_IJlSC_lEEESI_SJ_NS4_8TiledMMAINS4_8MMA_AtomIJNS4_26SM100_MMA_F16BF16_2x1SM_SSISI_SI_fLi256ELi64ELNS4_4UMMA5MajorE0ELSO_0ELNSN_7ScaleInE0ELSP_0EEEEEENS4_6LayoutINS5_IJSC_SC_SC_EEENS5_IJNSA_ILi0EEESU_SU_EEEEENS5_IJNS4_10UnderscoreESX_SX_EEEEENS4_18SM100_TMA_2SM_LOADENS4_14ComposedLayoutINS4_7SwizzleILi3ELi4ELi3EEENS4_18smem_ptr_flag_bitsILi16EEENSS_INS5_IJNSA_ILi8EEESG_EEENS5_IJSG_SC_EEEEEEEvNS4_8identityES10_S1A_vS1B_EENS_8epilogue10collective18CollectiveEpilogueINS1D_23Sm100TmaWarpSpecializedILi3ELi2ELi32ELb1ELb0EEEJNS5_IJNSA_ILi128EEESG_SG_EEENS5_IJNSS_IS1I_SC_EENSS_INSA_ILi32EEESC_EEEEESI_SJ_SI_SJ_NS1D_6fusion15FusionCallbacksIS1H_NS1O_17LinearCombinationISI_fSI_fLNS_15FloatRoundStyleE2EEES1J_S1N_JEEENS4_5SM1004TMEM4LOAD26SM100_TMEM_LOAD_32dp32b32xENS4_13SM90_TMA_LOADENS11_INS12_ILi2ELi4ELi3EEES15_NSS_INS5_IJS16_S1L_EEENS5_IJS1L_SC_EEEEEEENS4_39AutoVectorizingCopyWithAssumedAlignmentILi128EEENS4_14SM90_TMA_STOREES23_S25_S25_EEEvvEEEEvNT_6ParamsE:
	.zero		2944


//--------------------- SYMBOLS --------------------------

	.type		.nv.reservedSmem.offset0,@object
	.size		.nv.reservedSmem.offset0,0x4
	.type		.nv.reservedSmem.cap,@object
	.size		.nv.reservedSmem.cap,0x4
	.type		__assertfail,@function
